//
// Generated by NVIDIA NVVM Compiler
//
// Compiler Build ID: CL-36424714
// Cuda compilation tools, release 13.0, V13.0.88
// Based on NVVM 20.0.0
//

.version 9.0
.target sm_100
.address_size 64

	// .globl	_Z15golden_gelu_f64PKdPdi

.visible .entry _Z15golden_gelu_f64PKdPdi(
	.param .u64 .ptr .align 1 _Z15golden_gelu_f64PKdPdi_param_0,
	.param .u64 .ptr .align 1 _Z15golden_gelu_f64PKdPdi_param_1,
	.param .u32 _Z15golden_gelu_f64PKdPdi_param_2
)
{
	.reg .pred 	%p<5>;
	.reg .b32 	%r<21>;
	.reg .b32 	%f<3>;
	.reg .b64 	%rd<9>;
	.reg .b64 	%fd<30>;

	ld.param.u64 	%rd1, [_Z15golden_gelu_f64PKdPdi_param_0];
	ld.param.u64 	%rd2, [_Z15golden_gelu_f64PKdPdi_param_1];
	ld.param.u32 	%r5, [_Z15golden_gelu_f64PKdPdi_param_2];
	mov.u32 	%r6, %ctaid.x;
	mov.u32 	%r7, %ntid.x;
	mov.u32 	%r8, %tid.x;
	mad.lo.s32 	%r1, %r6, %r7, %r8;
	setp.ge.s32 	%p1, %r1, %r5;
	@%p1 bra 	$L__BB0_5;
	cvta.to.global.u64 	%rd3, %rd1;
	mul.wide.s32 	%rd4, %r1, 8;
	add.s64 	%rd5, %rd3, %rd4;
	ld.global.nc.f64 	%fd1, [%rd5];
	mul.f64 	%fd2, %fd1, 0dBFF9E3779B97F4A8;
	fma.rn.f64 	%fd7, %fd2, 0d3FF71547652B82FE, 0d4338000000000000;
	{
	.reg .b32 %temp; 
	mov.b64 	{%r2, %temp}, %fd7;
	}
	mov.f64 	%fd8, 0dC338000000000000;
	add.rn.f64 	%fd9, %fd7, %fd8;
	fma.rn.f64 	%fd10, %fd9, 0dBFE62E42FEFA39EF, %fd2;
	fma.rn.f64 	%fd11, %fd9, 0dBC7ABC9E3B39803F, %fd10;
	fma.rn.f64 	%fd12, %fd11, 0d3E5ADE1569CE2BDF, 0d3E928AF3FCA213EA;
	fma.rn.f64 	%fd13, %fd12, %fd11, 0d3EC71DEE62401315;
	fma.rn.f64 	%fd14, %fd13, %fd11, 0d3EFA01997C89EB71;
	fma.rn.f64 	%fd15, %fd14, %fd11, 0d3F2A01A014761F65;
	fma.rn.f64 	%fd16, %fd15, %fd11, 0d3F56C16C1852B7AF;
	fma.rn.f64 	%fd17, %fd16, %fd11, 0d3F81111111122322;
	fma.rn.f64 	%fd18, %fd17, %fd11, 0d3FA55555555502A1;
	fma.rn.f64 	%fd19, %fd18, %fd11, 0d3FC5555555555511;
	fma.rn.f64 	%fd20, %fd19, %fd11, 0d3FE000000000000B;
	fma.rn.f64 	%fd21, %fd20, %fd11, 0d3FF0000000000000;
	fma.rn.f64 	%fd22, %fd21, %fd11, 0d3FF0000000000000;
	{
	.reg .b32 %temp; 
	mov.b64 	{%r3, %temp}, %fd22;
	}
	{
	.reg .b32 %temp; 
	mov.b64 	{%temp, %r4}, %fd22;
	}
	shl.b32 	%r9, %r2, 20;
	add.s32 	%r10, %r9, %r4;
	mov.b64 	%fd29, {%r3, %r10};
	{
	.reg .b32 %temp; 
	mov.b64 	{%temp, %r11}, %fd2;
	}
	mov.b32 	%f2, %r11;
	abs.f32 	%f1, %f2;
	setp.lt.f32 	%p2, %f1, 0f4086232B;
	@%p2 bra 	$L__BB0_4;
	setp.lt.f64 	%p3, %fd2, 0d0000000000000000;
	add.f64 	%fd23, %fd2, 0d7FF0000000000000;
	selp.f64 	%fd29, 0d0000000000000000, %fd23, %p3;
	setp.geu.f32 	%p4, %f1, 0f40874800;
	@%p4 bra 	$L__BB0_4;
	shr.u32 	%r12, %r2, 31;
	add.s32 	%r13, %r2, %r12;
	shr.s32 	%r14, %r13, 1;
	shl.b32 	%r15, %r14, 20;
	add.s32 	%r16, %r4, %r15;
	mov.b64 	%fd24, {%r3, %r16};
	sub.s32 	%r17, %r2, %r14;
	shl.b32 	%r18, %r17, 20;
	add.s32 	%r19, %r18, 1072693248;
	mov.b32 	%r20, 0;
	mov.b64 	%fd25, {%r20, %r19};
	mul.f64 	%fd29, %fd25, %fd24;
$L__BB0_4:
	add.f64 	%fd26, %fd29, 0d3FF0000000000000;
	rcp.rn.f64 	%fd27, %fd26;
	mul.f64 	%fd28, %fd1, %fd27;
	cvta.to.global.u64 	%rd6, %rd2;
	add.s64 	%rd8, %rd6, %rd4;
	st.global.f64 	[%rd8], %fd28;
$L__BB0_5:
	ret;

}
	// .globl	_Z15golden_gelu_f32PKfPfi
.visible .entry _Z15golden_gelu_f32PKfPfi(
	.param .u64 .ptr .align 1 _Z15golden_gelu_f32PKfPfi_param_0,
	.param .u64 .ptr .align 1 _Z15golden_gelu_f32PKfPfi_param_1,
	.param .u32 _Z15golden_gelu_f32PKfPfi_param_2
)
{
	.reg .pred 	%p<2>;
	.reg .b32 	%r<8>;
	.reg .b32 	%f<17>;
	.reg .b64 	%rd<8>;

	ld.param.u64 	%rd1, [_Z15golden_gelu_f32PKfPfi_param_0];
	ld.param.u64 	%rd2, [_Z15golden_gelu_f32PKfPfi_param_1];
	ld.param.u32 	%r2, [_Z15golden_gelu_f32PKfPfi_param_2];
	mov.u32 	%r3, %ctaid.x;
	mov.u32 	%r4, %ntid.x;
	mov.u32 	%r5, %tid.x;
	mad.lo.s32 	%r1, %r3, %r4, %r5;
	setp.ge.s32 	%p1, %r1, %r2;
	@%p1 bra 	$L__BB1_2;
	cvta.to.global.u64 	%rd3, %rd1;
	cvta.to.global.u64 	%rd4, %rd2;
	mul.wide.s32 	%rd5, %r1, 4;
	add.s64 	%rd6, %rd3, %rd5;
	ld.global.nc.f32 	%f1, [%rd6];
	mul.f32 	%f2, %f1, 0fBFCF1BBD;
	fma.rn.f32 	%f3, %f2, 0f3BBB989D, 0f3F000000;
	cvt.sat.f32.f32 	%f4, %f3;
	mov.f32 	%f5, 0f4B400001;
	mov.f32 	%f6, 0f437C0000;
	fma.rm.f32 	%f7, %f4, %f6, %f5;
	add.f32 	%f8, %f7, 0fCB40007F;
	neg.f32 	%f9, %f8;
	fma.rn.f32 	%f10, %f2, 0f3FB8AA3B, %f9;
	fma.rn.f32 	%f11, %f2, 0f32A57060, %f10;
	mov.b32 	%r6, %f7;
	shl.b32 	%r7, %r6, 23;
	mov.b32 	%f12, %r7;
	ex2.approx.ftz.f32 	%f13, %f11;
	fma.rn.f32 	%f14, %f13, %f12, 0f3F800000;
	rcp.rn.f32 	%f15, %f14;
	mul.f32 	%f16, %f1, %f15;
	add.s64 	%rd7, %rd4, %rd5;
	st.global.f32 	[%rd7], %f16;
$L__BB1_2:
	ret;

}
	// .globl	_Z24golden_gelu_backward_f64PKdS0_Pdi
.visible .entry _Z24golden_gelu_backward_f64PKdS0_Pdi(
	.param .u64 .ptr .align 1 _Z24golden_gelu_backward_f64PKdS0_Pdi_param_0,
	.param .u64 .ptr .align 1 _Z24golden_gelu_backward_f64PKdS0_Pdi_param_1,
	.param .u64 .ptr .align 1 _Z24golden_gelu_backward_f64PKdS0_Pdi_param_2,
	.param .u32 _Z24golden_gelu_backward_f64PKdS0_Pdi_param_3
)
{
	.reg .pred 	%p<5>;
	.reg .b32 	%r<21>;
	.reg .b32 	%f<3>;
	.reg .b64 	%rd<12>;
	.reg .b64 	%fd<36>;

	ld.param.u64 	%rd1, [_Z24golden_gelu_backward_f64PKdS0_Pdi_param_0];
	ld.param.u64 	%rd2, [_Z24golden_gelu_backward_f64PKdS0_Pdi_param_1];
	ld.param.u64 	%rd3, [_Z24golden_gelu_backward_f64PKdS0_Pdi_param_2];
	ld.param.u32 	%r5, [_Z24golden_gelu_backward_f64PKdS0_Pdi_param_3];
	mov.u32 	%r6, %ctaid.x;
	mov.u32 	%r7, %ntid.x;
	mov.u32 	%r8, %tid.x;
	mad.lo.s32 	%r1, %r6, %r7, %r8;
	setp.ge.s32 	%p1, %r1, %r5;
	@%p1 bra 	$L__BB2_5;
	cvta.to.global.u64 	%rd4, %rd1;
	mul.wide.s32 	%rd5, %r1, 8;
	add.s64 	%rd6, %rd4, %rd5;
	ld.global.nc.f64 	%fd1, [%rd6];
	mul.f64 	%fd2, %fd1, 0dBFF9E3779B97F4A8;
	fma.rn.f64 	%fd7, %fd2, 0d3FF71547652B82FE, 0d4338000000000000;
	{
	.reg .b32 %temp; 
	mov.b64 	{%r2, %temp}, %fd7;
	}
	mov.f64 	%fd8, 0dC338000000000000;
	add.rn.f64 	%fd9, %fd7, %fd8;
	fma.rn.f64 	%fd10, %fd9, 0dBFE62E42FEFA39EF, %fd2;
	fma.rn.f64 	%fd11, %fd9, 0dBC7ABC9E3B39803F, %fd10;
	fma.rn.f64 	%fd12, %fd11, 0d3E5ADE1569CE2BDF, 0d3E928AF3FCA213EA;
	fma.rn.f64 	%fd13, %fd12, %fd11, 0d3EC71DEE62401315;
	fma.rn.f64 	%fd14, %fd13, %fd11, 0d3EFA01997C89EB71;
	fma.rn.f64 	%fd15, %fd14, %fd11, 0d3F2A01A014761F65;
	fma.rn.f64 	%fd16, %fd15, %fd11, 0d3F56C16C1852B7AF;
	fma.rn.f64 	%fd17, %fd16, %fd11, 0d3F81111111122322;
	fma.rn.f64 	%fd18, %fd17, %fd11, 0d3FA55555555502A1;
	fma.rn.f64 	%fd19, %fd18, %fd11, 0d3FC5555555555511;
	fma.rn.f64 	%fd20, %fd19, %fd11, 0d3FE000000000000B;
	fma.rn.f64 	%fd21, %fd20, %fd11, 0d3FF0000000000000;
	fma.rn.f64 	%fd22, %fd21, %fd11, 0d3FF0000000000000;
	{
	.reg .b32 %temp; 
	mov.b64 	{%r3, %temp}, %fd22;
	}
	{
	.reg .b32 %temp; 
	mov.b64 	{%temp, %r4}, %fd22;
	}
	shl.b32 	%r9, %r2, 20;
	add.s32 	%r10, %r9, %r4;
	mov.b64 	%fd35, {%r3, %r10};
	{
	.reg .b32 %temp; 
	mov.b64 	{%temp, %r11}, %fd2;
	}
	mov.b32 	%f2, %r11;
	abs.f32 	%f1, %f2;
	setp.lt.f32 	%p2, %f1, 0f4086232B;
	@%p2 bra 	$L__BB2_4;
	setp.lt.f64 	%p3, %fd2, 0d0000000000000000;
	add.f64 	%fd23, %fd2, 0d7FF0000000000000;
	selp.f64 	%fd35, 0d0000000000000000, %fd23, %p3;
	setp.geu.f32 	%p4, %f1, 0f40874800;
	@%p4 bra 	$L__BB2_4;
	shr.u32 	%r12, %r2, 31;
	add.s32 	%r13, %r2, %r12;
	shr.s32 	%r14, %r13, 1;
	shl.b32 	%r15, %r14, 20;
	add.s32 	%r16, %r4, %r15;
	mov.b64 	%fd24, {%r3, %r16};
	sub.s32 	%r17, %r2, %r14;
	shl.b32 	%r18, %r17, 20;
	add.s32 	%r19, %r18, 1072693248;
	mov.b32 	%r20, 0;
	mov.b64 	%fd25, {%r20, %r19};
	mul.f64 	%fd35, %fd25, %fd24;
$L__BB2_4:
	add.f64 	%fd26, %fd35, 0d3FF0000000000000;
	rcp.rn.f64 	%fd27, %fd26;
	mov.f64 	%fd28, 0d3FF0000000000000;
	sub.f64 	%fd29, %fd28, %fd27;
	mul.f64 	%fd30, %fd1, 0d3FF9E3779B97F4A8;
	mul.f64 	%fd31, %fd30, %fd27;
	fma.rn.f64 	%fd32, %fd31, %fd29, %fd27;
	cvta.to.global.u64 	%rd7, %rd2;
	add.s64 	%rd9, %rd7, %rd5;
	ld.global.nc.f64 	%fd33, [%rd9];
	mul.f64 	%fd34, %fd33, %fd32;
	cvta.to.global.u64 	%rd10, %rd3;
	add.s64 	%rd11, %rd10, %rd5;
	st.global.f64 	[%rd11], %fd34;
$L__BB2_5:
	ret;

}
	// .globl	_Z24golden_gelu_backward_f32PKfS0_Pfi
.visible .entry _Z24golden_gelu_backward_f32PKfS0_Pfi(
	.param .u64 .ptr .align 1 _Z24golden_gelu_backward_f32PKfS0_Pfi_param_0,
	.param .u64 .ptr .align 1 _Z24golden_gelu_backward_f32PKfS0_Pfi_param_1,
	.param .u64 .ptr .align 1 _Z24golden_gelu_backward_f32PKfS0_Pfi_param_2,
	.param .u32 _Z24golden_gelu_backward_f32PKfS0_Pfi_param_3
)
{
	.reg .pred 	%p<2>;
	.reg .b32 	%r<8>;
	.reg .b32 	%f<23>;
	.reg .b64 	%rd<11>;

	ld.param.u64 	%rd1, [_Z24golden_gelu_backward_f32PKfS0_Pfi_param_0];
	ld.param.u64 	%rd2, [_Z24golden_gelu_backward_f32PKfS0_Pfi_param_1];
	ld.param.u64 	%rd3, [_Z24golden_gelu_backward_f32PKfS0_Pfi_param_2];
	ld.param.u32 	%r2, [_Z24golden_gelu_backward_f32PKfS0_Pfi_param_3];
	mov.u32 	%r3, %ctaid.x;
	mov.u32 	%r4, %ntid.x;
	mov.u32 	%r5, %tid.x;
	mad.lo.s32 	%r1, %r3, %r4, %r5;
	setp.ge.s32 	%p1, %r1, %r2;
	@%p1 bra 	$L__BB3_2;
	cvta.to.global.u64 	%rd4, %rd1;
	cvta.to.global.u64 	%rd5, %rd2;
	cvta.to.global.u64 	%rd6, %rd3;
	mul.wide.s32 	%rd7, %r1, 4;
	add.s64 	%rd8, %rd4, %rd7;
	ld.global.nc.f32 	%f1, [%rd8];
	mul.f32 	%f2, %f1, 0fBFCF1BBD;
	fma.rn.f32 	%f3, %f2, 0f3BBB989D, 0f3F000000;
	cvt.sat.f32.f32 	%f4, %f3;
	mov.f32 	%f5, 0f4B400001;
	mov.f32 	%f6, 0f437C0000;
	fma.rm.f32 	%f7, %f4, %f6, %f5;
	add.f32 	%f8, %f7, 0fCB40007F;
	neg.f32 	%f9, %f8;
	fma.rn.f32 	%f10, %f2, 0f3FB8AA3B, %f9;
	fma.rn.f32 	%f11, %f2, 0f32A57060, %f10;
	mov.b32 	%r6, %f7;
	shl.b32 	%r7, %r6, 23;
	mov.b32 	%f12, %r7;
	ex2.approx.ftz.f32 	%f13, %f11;
	fma.rn.f32 	%f14, %f13, %f12, 0f3F800000;
	rcp.rn.f32 	%f15, %f14;
	mov.f32 	%f16, 0f3F800000;
	sub.f32 	%f17, %f16, %f15;
	mul.f32 	%f18, %f1, 0f3FCF1BBD;
	mul.f32 	%f19, %f18, %f15;
	fma.rn.f32 	%f20, %f19, %f17, %f15;
	add.s64 	%rd9, %rd5, %rd7;
	ld.global.nc.f32 	%f21, [%rd9];
	mul.f32 	%f22, %f21, %f20;
	add.s64 	%rd10, %rd6, %rd7;
	st.global.f32 	[%rd10], %f22;
$L__BB3_2:
	ret;

}
	// .globl	_Z23batched_golden_gelu_f64PKdPdii
.visible .entry _Z23batched_golden_gelu_f64PKdPdii(
	.param .u64 .ptr .align 1 _Z23batched_golden_gelu_f64PKdPdii_param_0,
	.param .u64 .ptr .align 1 _Z23batched_golden_gelu_f64PKdPdii_param_1,
	.param .u32 _Z23batched_golden_gelu_f64PKdPdii_param_2,
	.param .u32 _Z23batched_golden_gelu_f64PKdPdii_param_3
)
{
	.reg .pred 	%p<7>;
	.reg .b32 	%r<24>;
	.reg .b32 	%f<3>;
	.reg .b64 	%rd<9>;
	.reg .b64 	%fd<30>;

	ld.param.u64 	%rd1, [_Z23batched_golden_gelu_f64PKdPdii_param_0];
	ld.param.u64 	%rd2, [_Z23batched_golden_gelu_f64PKdPdii_param_1];
	ld.param.u32 	%r8, [_Z23batched_golden_gelu_f64PKdPdii_param_2];
	ld.param.u32 	%r7, [_Z23batched_golden_gelu_f64PKdPdii_param_3];
	mov.u32 	%r1, %ctaid.y;
	mov.u32 	%r9, %ctaid.x;
	mov.u32 	%r10, %ntid.x;
	mov.u32 	%r11, %tid.x;
	mad.lo.s32 	%r2, %r9, %r10, %r11;
	setp.ge.s32 	%p1, %r1, %r8;
	setp.ge.s32 	%p2, %r2, %r7;
	or.pred  	%p3, %p1, %p2;
	@%p3 bra 	$L__BB4_5;
	cvta.to.global.u64 	%rd3, %rd1;
	mad.lo.s32 	%r3, %r7, %r1, %r2;
	mul.wide.s32 	%rd4, %r3, 8;
	add.s64 	%rd5, %rd3, %rd4;
	ld.global.nc.f64 	%fd1, [%rd5];
	mul.f64 	%fd2, %fd1, 0dBFF9E3779B97F4A8;
	fma.rn.f64 	%fd7, %fd2, 0d3FF71547652B82FE, 0d4338000000000000;
	{
	.reg .b32 %temp; 
	mov.b64 	{%r4, %temp}, %fd7;
	}
	mov.f64 	%fd8, 0dC338000000000000;
	add.rn.f64 	%fd9, %fd7, %fd8;
	fma.rn.f64 	%fd10, %fd9, 0dBFE62E42FEFA39EF, %fd2;
	fma.rn.f64 	%fd11, %fd9, 0dBC7ABC9E3B39803F, %fd10;
	fma.rn.f64 	%fd12, %fd11, 0d3E5ADE1569CE2BDF, 0d3E928AF3FCA213EA;
	fma.rn.f64 	%fd13, %fd12, %fd11, 0d3EC71DEE62401315;
	fma.rn.f64 	%fd14, %fd13, %fd11, 0d3EFA01997C89EB71;
	fma.rn.f64 	%fd15, %fd14, %fd11, 0d3F2A01A014761F65;
	fma.rn.f64 	%fd16, %fd15, %fd11, 0d3F56C16C1852B7AF;
	fma.rn.f64 	%fd17, %fd16, %fd11, 0d3F81111111122322;
	fma.rn.f64 	%fd18, %fd17, %fd11, 0d3FA55555555502A1;
	fma.rn.f64 	%fd19, %fd18, %fd11, 0d3FC5555555555511;
	fma.rn.f64 	%fd20, %fd19, %fd11, 0d3FE000000000000B;
	fma.rn.f64 	%fd21, %fd20, %fd11, 0d3FF0000000000000;
	fma.rn.f64 	%fd22, %fd21, %fd11, 0d3FF0000000000000;
	{
	.reg .b32 %temp; 
	mov.b64 	{%r5, %temp}, %fd22;
	}
	{
	.reg .b32 %temp; 
	mov.b64 	{%temp, %r6}, %fd22;
	}
	shl.b32 	%r12, %r4, 20;
	add.s32 	%r13, %r12, %r6;
	mov.b64 	%fd29, {%r5, %r13};
	{
	.reg .b32 %temp; 
	mov.b64 	{%temp, %r14}, %fd2;
	}
	mov.b32 	%f2, %r14;
	abs.f32 	%f1, %f2;
	setp.lt.f32 	%p4, %f1, 0f4086232B;
	@%p4 bra 	$L__BB4_4;
	setp.lt.f64 	%p5, %fd2, 0d0000000000000000;
	add.f64 	%fd23, %fd2, 0d7FF0000000000000;
	selp.f64 	%fd29, 0d0000000000000000, %fd23, %p5;
	setp.geu.f32 	%p6, %f1, 0f40874800;
	@%p6 bra 	$L__BB4_4;
	shr.u32 	%r15, %r4, 31;
	add.s32 	%r16, %r4, %r15;
	shr.s32 	%r17, %r16, 1;
	shl.b32 	%r18, %r17, 20;
	add.s32 	%r19, %r6, %r18;
	mov.b64 	%fd24, {%r5, %r19};
	sub.s32 	%r20, %r4, %r17;
	shl.b32 	%r21, %r20, 20;
	add.s32 	%r22, %r21, 1072693248;
	mov.b32 	%r23, 0;
	mov.b64 	%fd25, {%r23, %r22};
	mul.f64 	%fd29, %fd25, %fd24;
$L__BB4_4:
	add.f64 	%fd26, %fd29, 0d3FF0000000000000;
	rcp.rn.f64 	%fd27, %fd26;
	mul.f64 	%fd28, %fd1, %fd27;
	cvta.to.global.u64 	%rd6, %rd2;
	add.s64 	%rd8, %rd6, %rd4;
	st.global.f64 	[%rd8], %fd28;
$L__BB4_5:
	ret;

}


// ===== COMPILED SASS (sm_100) =====

	.target	sm_100

	.elftype	@"ET_EXEC"


//--------------------- .note.nv.tkinfo           --------------------------
	.section	.note.nv.tkinfo,"",@"SHT_NOTE"
	.sectionflags	@"SHF_NOTE_NV_TKINFO"
	.tkinfo
        /*0018*/ 	.word	0x00000002
        /*0030*/ 	.string	""
        /*0030*/ 	.string	"ptxas"
        /*0030*/ 	.string	"Cuda compilation tools, release 13.0, V13.0.88"
        /*0030*/ 	.string	"Build cuda_13.0.r13.0/compiler.36424714_0"
        /*0030*/ 	.string	"-arch sm_100 -m 64 "



//--------------------- .note.nv.cuinfo           --------------------------
	.section	.note.nv.cuinfo,"",@"SHT_NOTE"
	.sectionflags	@"SHF_NOTE_NV_CUINFO"
        /*0018*/ 	.short	0x0002
        /*001a*/ 	.short	0x0064
        /*001c*/ 	.short	0x0082
	.zero		2


//--------------------- .nv.info                  --------------------------
	.section	.nv.info,"",@"SHT_CUDA_INFO"
	.align	4


	//----- nvinfo : EIATTR_REGCOUNT
	.align		4
        /*0000*/ 	.byte	0x04, 0x2f
        /*0002*/ 	.short	(.L_1 - .L_0)
	.align		4
.L_0:
        /*0004*/ 	.word	index@(_Z15golden_gelu_f64PKdPdi)
        /*0008*/ 	.word	0x00000010


	//----- nvinfo : EIATTR_FRAME_SIZE
	.align		4
.L_1:
        /*000c*/ 	.byte	0x04, 0x11
        /*000e*/ 	.short	(.L_3 - .L_2)
	.align		4
.L_2:
        /*0010*/ 	.word	index@($__internal_4_$__cuda_sm20_dblrcp_rn_slowpath_v3)
        /*0014*/ 	.word	0x00000000


	//----- nvinfo : EIATTR_FRAME_SIZE
	.align		4
.L_3:
        /*0018*/ 	.byte	0x04, 0x11
        /*001a*/ 	.short	(.L_5 - .L_4)
	.align		4
.L_4:
        /*001c*/ 	.word	index@(_Z15golden_gelu_f64PKdPdi)
        /*0020*/ 	.word	0x00000000


	//----- nvinfo : EIATTR_REGCOUNT
	.align		4
.L_5:
        /*0024*/ 	.byte	0x04, 0x2f
        /*0026*/ 	.short	(.L_7 - .L_6)
	.align		4
.L_6:
        /*0028*/ 	.word	index@(_Z15golden_gelu_f32PKfPfi)
        /*002c*/ 	.word	0x0000000f


	//----- nvinfo : EIATTR_FRAME_SIZE
	.align		4
.L_7:
        /*0030*/ 	.byte	0x04, 0x11
        /*0032*/ 	.short	(.L_9 - .L_8)
	.align		4
.L_8:
        /*0034*/ 	.word	index@($__internal_3_$__cuda_sm20_rcp_rn_f32_slowpath)
        /*0038*/ 	.word	0x00000000


	//----- nvinfo : EIATTR_FRAME_SIZE
	.align		4
.L_9:
        /*003c*/ 	.byte	0x04, 0x11
        /*003e*/ 	.short	(.L_11 - .L_10)
	.align		4
.L_10:
        /*0040*/ 	.word	index@(_Z15golden_gelu_f32PKfPfi)
        /*0044*/ 	.word	0x00000000


	//----- nvinfo : EIATTR_REGCOUNT
	.align		4
.L_11:
        /*0048*/ 	.byte	0x04, 0x2f
        /*004a*/ 	.short	(.L_13 - .L_12)
	.align		4
.L_12:
        /*004c*/ 	.word	index@(_Z24golden_gelu_backward_f64PKdS0_Pdi)
        /*0050*/ 	.word	0x00000010


	//----- nvinfo : EIATTR_FRAME_SIZE
	.align		4
.L_13:
        /*0054*/ 	.byte	0x04, 0x11
        /*0056*/ 	.short	(.L_15 - .L_14)
	.align		4
.L_14:
        /*0058*/ 	.word	index@($__internal_2_$__cuda_sm20_dblrcp_rn_slowpath_v3)
        /*005c*/ 	.word	0x00000000


	//----- nvinfo : EIATTR_FRAME_SIZE
	.align		4
.L_15:
        /*0060*/ 	.byte	0x04, 0x11
        /*0062*/ 	.short	(.L_17 - .L_16)
	.align		4
.L_16:
        /*0064*/ 	.word	index@(_Z24golden_gelu_backward_f64PKdS0_Pdi)
        /*0068*/ 	.word	0x00000000


	//----- nvinfo : EIATTR_REGCOUNT
	.align		4
.L_17:
        /*006c*/ 	.byte	0x04, 0x2f
        /*006e*/ 	.short	(.L_19 - .L_18)
	.align		4
.L_18:
        /*0070*/ 	.word	index@(_Z24golden_gelu_backward_f32PKfS0_Pfi)
        /*0074*/ 	.word	0x0000000f


	//----- nvinfo : EIATTR_FRAME_SIZE
	.align		4
.L_19:
        /*0078*/ 	.byte	0x04, 0x11
        /*007a*/ 	.short	(.L_21 - .L_20)
	.align		4
.L_20:
        /*007c*/ 	.word	index@($__internal_1_$__cuda_sm20_rcp_rn_f32_slowpath)
        /*0080*/ 	.word	0x00000000


	//----- nvinfo : EIATTR_FRAME_SIZE
	.align		4
.L_21:
        /*0084*/ 	.byte	0x04, 0x11
        /*0086*/ 	.short	(.L_23 - .L_22)
	.align		4
.L_22:
        /*0088*/ 	.word	index@(_Z24golden_gelu_backward_f32PKfS0_Pfi)
        /*008c*/ 	.word	0x00000000


	//----- nvinfo : EIATTR_REGCOUNT
	.align		4
.L_23:
        /*0090*/ 	.byte	0x04, 0x2f
        /*0092*/ 	.short	(.L_25 - .L_24)
	.align		4
.L_24:
        /*0094*/ 	.word	index@(_Z23batched_golden_gelu_f64PKdPdii)
        /*0098*/ 	.word	0x00000010


	//----- nvinfo : EIATTR_FRAME_SIZE
	.align		4
.L_25:
        /*009c*/ 	.byte	0x04, 0x11
        /*009e*/ 	.short	(.L_27 - .L_26)
	.align		4
.L_26:
        /*00a0*/ 	.word	index@($__internal_0_$__cuda_sm20_dblrcp_rn_slowpath_v3)
        /*00a4*/ 	.word	0x00000000


	//----- nvinfo : EIATTR_FRAME_SIZE
	.align		4
.L_27:
        /*00a8*/ 	.byte	0x04, 0x11
        /*00aa*/ 	.short	(.L_29 - .L_28)
	.align		4
.L_28:
        /*00ac*/ 	.word	index@(_Z23batched_golden_gelu_f64PKdPdii)
        /*00b0*/ 	.word	0x00000000


	//----- nvinfo : EIATTR_MIN_STACK_SIZE
	.align		4
.L_29:
        /*00b4*/ 	.byte	0x04, 0x12
        /*00b6*/ 	.short	(.L_31 - .L_30)
	.align		4
.L_30:
        /*00b8*/ 	.word	index@(_Z23batched_golden_gelu_f64PKdPdii)
        /*00bc*/ 	.word	0x00000000


	//----- nvinfo : EIATTR_MIN_STACK_SIZE
	.align		4
.L_31:
        /*00c0*/ 	.byte	0x04, 0x12
        /*00c2*/ 	.short	(.L_33 - .L_32)
	.align		4
.L_32:
        /*00c4*/ 	.word	index@(_Z24golden_gelu_backward_f32PKfS0_Pfi)
        /*00c8*/ 	.word	0x00000000


	//----- nvinfo : EIATTR_MIN_STACK_SIZE
	.align		4
.L_33:
        /*00cc*/ 	.byte	0x04, 0x12
        /*00ce*/ 	.short	(.L_35 - .L_34)
	.align		4
.L_34:
        /*00d0*/ 	.word	index@(_Z24golden_gelu_backward_f64PKdS0_Pdi)
        /*00d4*/ 	.word	0x00000000


	//----- nvinfo : EIATTR_MIN_STACK_SIZE
	.align		4
.L_35:
        /*00d8*/ 	.byte	0x04, 0x12
        /*00da*/ 	.short	(.L_37 - .L_36)
	.align		4
.L_36:
        /*00dc*/ 	.word	index@(_Z15golden_gelu_f32PKfPfi)
        /*00e0*/ 	.word	0x00000000


	//----- nvinfo : EIATTR_MIN_STACK_SIZE
	.align		4
.L_37:
        /*00e4*/ 	.byte	0x04, 0x12
        /*00e6*/ 	.short	(.L_39 - .L_38)
	.align		4
.L_38:
        /*00e8*/ 	.word	index@(_Z15golden_gelu_f64PKdPdi)
        /*00ec*/ 	.word	0x00000000
.L_39:


//--------------------- .nv.compat                --------------------------
	.section	.nv.compat,"",@"SHT_CUDA_COMPAT_INFO"
	.align	4
        /*0000*/ 	.byte	0x02, 0x09, 0x00, 0x00, 0x02, 0x02, 0x01, 0x00, 0x02, 0x05, 0x05, 0x00, 0x03, 0x07, 0x01, 0x01
        /*0010*/ 	.byte	0x02, 0x03, 0x00, 0x00, 0x02, 0x06, 0x01, 0x00, 0x04, 0x0b, 0x08, 0x00, 0x01, 0x00, 0x00, 0x00
        /*0020*/ 	.byte	0x00, 0x00, 0x00, 0x00


//--------------------- .nv.info._Z23batched_golden_gelu_f64PKdPdii --------------------------
	.section	.nv.info._Z23batched_golden_gelu_f64PKdPdii,"",@"SHT_CUDA_INFO"
	.sectionflags	@""
	.align	4


	//----- nvinfo : EIATTR_CUDA_API_VERSION
	.align		4
        /*0000*/ 	.byte	0x04, 0x37
        /*0002*/ 	.short	(.L_41 - .L_40)
.L_40:
        /*0004*/ 	.word	0x00000082


	//----- nvinfo : EIATTR_KPARAM_INFO
	.align		4
.L_41:
        /*0008*/ 	.byte	0x04, 0x17
        /*000a*/ 	.short	(.L_43 - .L_42)
.L_42:
        /*000c*/ 	.word	0x00000000
        /*0010*/ 	.short	0x0003
        /*0012*/ 	.short	0x0014
        /*0014*/ 	.byte	0x00, 0xf0, 0x11, 0x00


	//----- nvinfo : EIATTR_KPARAM_INFO
	.align		4
.L_43:
        /*0018*/ 	.byte	0x04, 0x17
        /*001a*/ 	.short	(.L_45 - .L_44)
.L_44:
        /*001c*/ 	.word	0x00000000
        /*0020*/ 	.short	0x0002
        /*0022*/ 	.short	0x0010
        /*0024*/ 	.byte	0x00, 0xf0, 0x11, 0x00


	//----- nvinfo : EIATTR_KPARAM_INFO
	.align		4
.L_45:
        /*0028*/ 	.byte	0x04, 0x17
        /*002a*/ 	.short	(.L_47 - .L_46)
.L_46:
        /*002c*/ 	.word	0x00000000
        /*0030*/ 	.short	0x0001
        /*0032*/ 	.short	0x0008
        /*0034*/ 	.byte	0x00, 0xf5, 0x21, 0x00


	//----- nvinfo : EIATTR_KPARAM_INFO
	.align		4
.L_47:
        /*0038*/ 	.byte	0x04, 0x17
        /*003a*/ 	.short	(.L_49 - .L_48)
.L_48:
        /*003c*/ 	.word	0x00000000
        /*0040*/ 	.short	0x0000
        /*0042*/ 	.short	0x0000
        /*0044*/ 	.byte	0x00, 0xf5, 0x21, 0x00


	//----- nvinfo : EIATTR_SPARSE_MMA_MASK
	.align		4
.L_49:
        /*0048*/ 	.byte	0x03, 0x50
        /*004a*/ 	.short	0x0000


	//----- nvinfo : EIATTR_MAXREG_COUNT
	.align		4
        /*004c*/ 	.byte	0x03, 0x1b
        /*004e*/ 	.short	0x00ff


	//----- nvinfo : EIATTR_MERCURY_ISA_VERSION
	.align		4
        /*0050*/ 	.byte	0x03, 0x5f
        /*0052*/ 	.short	0x0101


	//----- nvinfo : EIATTR_VRC_CTA_INIT_COUNT
	.align		4
        /*0054*/ 	.byte	0x02, 0x4a
	.zero		1
	.zero		1


	//----- nvinfo : EIATTR_EXIT_INSTR_OFFSETS
	.align		4
        /*0058*/ 	.byte	0x04, 0x1c
        /*005a*/ 	.short	(.L_51 - .L_50)


	//   ....[0]....
.L_50:
        /*005c*/ 	.word	0x00000090


	//   ....[1]....
        /*0060*/ 	.word	0x00000610


	//----- nvinfo : EIATTR_CRS_STACK_SIZE
	.align		4
.L_51:
        /*0064*/ 	.byte	0x04, 0x1e
        /*0066*/ 	.short	(.L_53 - .L_52)
.L_52:
        /*0068*/ 	.word	0x00000000


	//----- nvinfo : EIATTR_CBANK_PARAM_SIZE
	.align		4
.L_53:
        /*006c*/ 	.byte	0x03, 0x19
        /*006e*/ 	.short	0x0018


	//----- nvinfo : EIATTR_PARAM_CBANK
	.align		4
        /*0070*/ 	.byte	0x04, 0x0a
        /*0072*/ 	.short	(.L_55 - .L_54)
	.align		4
.L_54:
        /*0074*/ 	.word	index@(.nv.constant0._Z23batched_golden_gelu_f64PKdPdii)
        /*0078*/ 	.short	0x0380
        /*007a*/ 	.short	0x0018


	//----- nvinfo : EIATTR_SW_WAR
	.align		4
.L_55:
        /*007c*/ 	.byte	0x04, 0x36
        /*007e*/ 	.short	(.L_57 - .L_56)
.L_56:
        /*0080*/ 	.word	0x00000008
.L_57:


//--------------------- .nv.info._Z24golden_gelu_backward_f32PKfS0_Pfi --------------------------
	.section	.nv.info._Z24golden_gelu_backward_f32PKfS0_Pfi,"",@"SHT_CUDA_INFO"
	.sectionflags	@""
	.align	4


	//----- nvinfo : EIATTR_CUDA_API_VERSION
	.align		4
        /*0000*/ 	.byte	0x04, 0x37
        /*0002*/ 	.short	(.L_59 - .L_58)
.L_58:
        /*0004*/ 	.word	0x00000082


	//----- nvinfo : EIATTR_KPARAM_INFO
	.align		4
.L_59:
        /*0008*/ 	.byte	0x04, 0x17
        /*000a*/ 	.short	(.L_61 - .L_60)
.L_60:
        /*000c*/ 	.word	0x00000000
        /*0010*/ 	.short	0x0003
        /*0012*/ 	.short	0x0018
        /*0014*/ 	.byte	0x00, 0xf0, 0x11, 0x00


	//----- nvinfo : EIATTR_KPARAM_INFO
	.align		4
.L_61:
        /*0018*/ 	.byte	0x04, 0x17
        /*001a*/ 	.short	(.L_63 - .L_62)
.L_62:
        /*001c*/ 	.word	0x00000000
        /*0020*/ 	.short	0x0002
        /*0022*/ 	.short	0x0010
        /*0024*/ 	.byte	0x00, 0xf5, 0x21, 0x00


	//----- nvinfo : EIATTR_KPARAM_INFO
	.align		4
.L_63:
        /*0028*/ 	.byte	0x04, 0x17
        /*002a*/ 	.short	(.L_65 - .L_64)
.L_64:
        /*002c*/ 	.word	0x00000000
        /*0030*/ 	.short	0x0001
        /*0032*/ 	.short	0x0008
        /*0034*/ 	.byte	0x00, 0xf5, 0x21, 0x00


	//----- nvinfo : EIATTR_KPARAM_INFO
	.align		4
.L_65:
        /*0038*/ 	.byte	0x04, 0x17
        /*003a*/ 	.short	(.L_67 - .L_66)
.L_66:
        /*003c*/ 	.word	0x00000000
        /*0040*/ 	.short	0x0000
        /*0042*/ 	.short	0x0000
        /*0044*/ 	.byte	0x00, 0xf5, 0x21, 0x00


	//----- nvinfo : EIATTR_SPARSE_MMA_MASK
	.align		4
.L_67:
        /*0048*/ 	.byte	0x03, 0x50
        /*004a*/ 	.short	0x0000


	//----- nvinfo : EIATTR_MAXREG_COUNT
	.align		4
        /*004c*/ 	.byte	0x03, 0x1b
        /*004e*/ 	.short	0x00ff


	//----- nvinfo : EIATTR_MERCURY_ISA_VERSION
	.align		4
        /*0050*/ 	.byte	0x03, 0x5f
        /*0052*/ 	.short	0x0101


	//----- nvinfo : EIATTR_VRC_CTA_INIT_COUNT
	.align		4
        /*0054*/ 	.byte	0x02, 0x4a
	.zero		1
	.zero		1


	//----- nvinfo : EIATTR_EXIT_INSTR_OFFSETS
	.align		4
        /*0058*/ 	.byte	0x04, 0x1c
        /*005a*/ 	.short	(.L_69 - .L_68)


	//   ....[0]....
.L_68:
        /*005c*/ 	.word	0x00000070


	//   ....[1]....
        /*0060*/ 	.word	0x00000300


	//----- nvinfo : EIATTR_CRS_STACK_SIZE
	.align		4
.L_69:
        /*0064*/ 	.byte	0x04, 0x1e
        /*0066*/ 	.short	(.L_71 - .L_70)
.L_70:
        /*0068*/ 	.word	0x00000000


	//----- nvinfo : EIATTR_CBANK_PARAM_SIZE
	.align		4
.L_71:
        /*006c*/ 	.byte	0x03, 0x19
        /*006e*/ 	.short	0x001c


	//----- nvinfo : EIATTR_PARAM_CBANK
	.align		4
        /*0070*/ 	.byte	0x04, 0x0a
        /*0072*/ 	.short	(.L_73 - .L_72)
	.align		4
.L_72:
        /*0074*/ 	.word	index@(.nv.constant0._Z24golden_gelu_backward_f32PKfS0_Pfi)
        /*0078*/ 	.short	0x0380
        /*007a*/ 	.short	0x001c


	//----- nvinfo : EIATTR_SW_WAR
	.align		4
.L_73:
        /*007c*/ 	.byte	0x04, 0x36
        /*007e*/ 	.short	(.L_75 - .L_74)
.L_74:
        /*0080*/ 	.word	0x00000008
.L_75:


//--------------------- .nv.info._Z24golden_gelu_backward_f64PKdS0_Pdi --------------------------
	.section	.nv.info._Z24golden_gelu_backward_f64PKdS0_Pdi,"",@"SHT_CUDA_INFO"
	.sectionflags	@""
	.align	4


	//----- nvinfo : EIATTR_CUDA_API_VERSION
	.align		4
        /*0000*/ 	.byte	0x04, 0x37
        /*0002*/ 	.short	(.L_77 - .L_76)
.L_76:
        /*0004*/ 	.word	0x00000082


	//----- nvinfo : EIATTR_KPARAM_INFO
	.align		4
.L_77:
        /*0008*/ 	.byte	0x04, 0x17
        /*000a*/ 	.short	(.L_79 - .L_78)
.L_78:
        /*000c*/ 	.word	0x00000000
        /*0010*/ 	.short	0x0003
        /*0012*/ 	.short	0x0018
        /*0014*/ 	.byte	0x00, 0xf0, 0x11, 0x00


	//----- nvinfo : EIATTR_KPARAM_INFO
	.align		4
.L_79:
        /*0018*/ 	.byte	0x04, 0x17
        /*001a*/ 	.short	(.L_81 - .L_80)
.L_80:
        /*001c*/ 	.word	0x00000000
        /*0020*/ 	.short	0x0002
        /*0022*/ 	.short	0x0010
        /*0024*/ 	.byte	0x00, 0xf5, 0x21, 0x00


	//----- nvinfo : EIATTR_KPARAM_INFO
	.align		4
.L_81:
        /*0028*/ 	.byte	0x04, 0x17
        /*002a*/ 	.short	(.L_83 - .L_82)
.L_82:
        /*002c*/ 	.word	0x00000000
        /*0030*/ 	.short	0x0001
        /*0032*/ 	.short	0x0008
        /*0034*/ 	.byte	0x00, 0xf5, 0x21, 0x00


	//----- nvinfo : EIATTR_KPARAM_INFO
	.align		4
.L_83:
        /*0038*/ 	.byte	0x04, 0x17
        /*003a*/ 	.short	(.L_85 - .L_84)
.L_84:
        /*003c*/ 	.word	0x00000000
        /*0040*/ 	.short	0x0000
        /*0042*/ 	.short	0x0000
        /*0044*/ 	.byte	0x00, 0xf5, 0x21, 0x00


	//----- nvinfo : EIATTR_SPARSE_MMA_MASK
	.align		4
.L_85:
        /*0048*/ 	.byte	0x03, 0x50
        /*004a*/ 	.short	0x0000


	//----- nvinfo : EIATTR_MAXREG_COUNT
	.align		4
        /*004c*/ 	.byte	0x03, 0x1b
        /*004e*/ 	.short	0x00ff


	//----- nvinfo : EIATTR_MERCURY_ISA_VERSION
	.align		4
        /*0050*/ 	.byte	0x03, 0x5f
        /*0052*/ 	.short	0x0101


	//----- nvinfo : EIATTR_VRC_CTA_INIT_COUNT
	.align		4
        /*0054*/ 	.byte	0x02, 0x4a
	.zero		1
	.zero		1


	//----- nvinfo : EIATTR_EXIT_INSTR_OFFSETS
	.align		4
        /*0058*/ 	.byte	0x04, 0x1c
        /*005a*/ 	.short	(.L_87 - .L_86)


	//   ....[0]....
.L_86:
        /*005c*/ 	.word	0x00000070


	//   ....[1]....
        /*0060*/ 	.word	0x00000670


	//----- nvinfo : EIATTR_CRS_STACK_SIZE
	.align		4
.L_87:
        /*0064*/ 	.byte	0x04, 0x1e
        /*0066*/ 	.short	(.L_89 - .L_88)
.L_88:
        /*0068*/ 	.word	0x00000000


	//----- nvinfo : EIATTR_CBANK_PARAM_SIZE
	.align		4
.L_89:
        /*006c*/ 	.byte	0x03, 0x19
        /*006e*/ 	.short	0x001c


	//----- nvinfo : EIATTR_PARAM_CBANK
	.align		4
        /*0070*/ 	.byte	0x04, 0x0a
        /*0072*/ 	.short	(.L_91 - .L_90)
	.align		4
.L_90:
        /*0074*/ 	.word	index@(.nv.constant0._Z24golden_gelu_backward_f64PKdS0_Pdi)
        /*0078*/ 	.short	0x0380
        /*007a*/ 	.short	0x001c


	//----- nvinfo : EIATTR_SW_WAR
	.align		4
.L_91:
        /*007c*/ 	.byte	0x04, 0x36
        /*007e*/ 	.short	(.L_93 - .L_92)
.L_92:
        /*0080*/ 	.word	0x00000008
.L_93:


//--------------------- .nv.info._Z15golden_gelu_f32PKfPfi --------------------------
	.section	.nv.info._Z15golden_gelu_f32PKfPfi,"",@"SHT_CUDA_INFO"
	.sectionflags	@""
	.align	4


	//----- nvinfo : EIATTR_CUDA_API_VERSION
	.align		4
        /*0000*/ 	.byte	0x04, 0x37
        /*0002*/ 	.short	(.L_95 - .L_94)
.L_94:
        /*0004*/ 	.word	0x00000082


	//----- nvinfo : EIATTR_KPARAM_INFO
	.align		4
.L_95:
        /*0008*/ 	.byte	0x04, 0x17
        /*000a*/ 	.short	(.L_97 - .L_96)
.L_96:
        /*000c*/ 	.word	0x00000000
        /*0010*/ 	.short	0x0002
        /*0012*/ 	.short	0x0010
        /*0014*/ 	.byte	0x00, 0xf0, 0x11, 0x00


	//----- nvinfo : EIATTR_KPARAM_INFO
	.align		4
.L_97:
        /*0018*/ 	.byte	0x04, 0x17
        /*001a*/ 	.short	(.L_99 - .L_98)
.L_98:
        /*001c*/ 	.word	0x00000000
        /*0020*/ 	.short	0x0001
        /*0022*/ 	.short	0x0008
        /*0024*/ 	.byte	0x00, 0xf5, 0x21, 0x00


	//----- nvinfo : EIATTR_KPARAM_INFO
	.align		4
.L_99:
        /*0028*/ 	.byte	0x04, 0x17
        /*002a*/ 	.short	(.L_101 - .L_100)
.L_100:
        /*002c*/ 	.word	0x00000000
        /*0030*/ 	.short	0x0000
        /*0032*/ 	.short	0x0000
        /*0034*/ 	.byte	0x00, 0xf5, 0x21, 0x00


	//----- nvinfo : EIATTR_SPARSE_MMA_MASK
	.align		4
.L_101:
        /*0038*/ 	.byte	0x03, 0x50
        /*003a*/ 	.short	0x0000


	//----- nvinfo : EIATTR_MAXREG_COUNT
	.align		4
        /*003c*/ 	.byte	0x03, 0x1b
        /*003e*/ 	.short	0x00ff


	//----- nvinfo : EIATTR_MERCURY_ISA_VERSION
	.align		4
        /*0040*/ 	.byte	0x03, 0x5f
        /*0042*/ 	.short	0x0101


	//----- nvinfo : EIATTR_VRC_CTA_INIT_COUNT
	.align		4
        /*0044*/ 	.byte	0x02, 0x4a
	.zero		1
	.zero		1


	//----- nvinfo : EIATTR_EXIT_INSTR_OFFSETS
	.align		4
        /*0048*/ 	.byte	0x04, 0x1c
        /*004a*/ 	.short	(.L_103 - .L_102)


	//   ....[0]....
.L_102:
        /*004c*/ 	.word	0x00000070


	//   ....[1]....
        /*0050*/ 	.word	0x00000280


	//----- nvinfo : EIATTR_CRS_STACK_SIZE
	.align		4
.L_103:
        /*0054*/ 	.byte	0x04, 0x1e
        /*0056*/ 	.short	(.L_105 - .L_104)
.L_104:
        /*0058*/ 	.word	0x00000000


	//----- nvinfo : EIATTR_CBANK_PARAM_SIZE
	.align		4
.L_105:
        /*005c*/ 	.byte	0x03, 0x19
        /*005e*/ 	.short	0x0014


	//----- nvinfo : EIATTR_PARAM_CBANK
	.align		4
        /*0060*/ 	.byte	0x04, 0x0a
        /*0062*/ 	.short	(.L_107 - .L_106)
	.align		4
.L_106:
        /*0064*/ 	.word	index@(.nv.constant0._Z15golden_gelu_f32PKfPfi)
        /*0068*/ 	.short	0x0380
        /*006a*/ 	.short	0x0014


	//----- nvinfo : EIATTR_SW_WAR
	.align		4
.L_107:
        /*006c*/ 	.byte	0x04, 0x36
        /*006e*/ 	.short	(.L_109 - .L_108)
.L_108:
        /*0070*/ 	.word	0x00000008
.L_109:


//--------------------- .nv.info._Z15golden_gelu_f64PKdPdi --------------------------
	.section	.nv.info._Z15golden_gelu_f64PKdPdi,"",@"SHT_CUDA_INFO"
	.sectionflags	@""
	.align	4


	//----- nvinfo : EIATTR_CUDA_API_VERSION
	.align		4
        /*0000*/ 	.byte	0x04, 0x37
        /*0002*/ 	.short	(.L_111 - .L_110)
.L_110:
        /*0004*/ 	.word	0x00000082


	//----- nvinfo : EIATTR_KPARAM_INFO
	.align		4
.L_111:
        /*0008*/ 	.byte	0x04, 0x17
        /*000a*/ 	.short	(.L_113 - .L_112)
.L_112:
        /*000c*/ 	.word	0x00000000
        /*0010*/ 	.short	0x0002
        /*0012*/ 	.short	0x0010
        /*0014*/ 	.byte	0x00, 0xf0, 0x11, 0x00


	//----- nvinfo : EIATTR_KPARAM_INFO
	.align		4
.L_113:
        /*0018*/ 	.byte	0x04, 0x17
        /*001a*/ 	.short	(.L_115 - .L_114)
.L_114:
        /*001c*/ 	.word	0x00000000
        /*0020*/ 	.short	0x0001
        /*0022*/ 	.short	0x0008
        /*0024*/ 	.byte	0x00, 0xf5, 0x21, 0x00


	//----- nvinfo : EIATTR_KPARAM_INFO
	.align		4
.L_115:
        /*0028*/ 	.byte	0x04, 0x17
        /*002a*/ 	.short	(.L_117 - .L_116)
.L_116:
        /*002c*/ 	.word	0x00000000
        /*0030*/ 	.short	0x0000
        /*0032*/ 	.short	0x0000
        /*0034*/ 	.byte	0x00, 0xf5, 0x21, 0x00


	//----- nvinfo : EIATTR_SPARSE_MMA_MASK
	.align		4
.L_117:
        /*0038*/ 	.byte	0x03, 0x50
        /*003a*/ 	.short	0x0000


	//----- nvinfo : EIATTR_MAXREG_COUNT
	.align		4
        /*003c*/ 	.byte	0x03, 0x1b
        /*003e*/ 	.short	0x00ff


	//----- nvinfo : EIATTR_MERCURY_ISA_VERSION
	.align		4
        /*0040*/ 	.byte	0x03, 0x5f
        /*0042*/ 	.short	0x0101


	//----- nvinfo : EIATTR_VRC_CTA_INIT_COUNT
	.align		4
        /*0044*/ 	.byte	0x02, 0x4a
	.zero		1
	.zero		1


	//----- nvinfo : EIATTR_EXIT_INSTR_OFFSETS
	.align		4
        /*0048*/ 	.byte	0x04, 0x1c
        /*004a*/ 	.short	(.L_119 - .L_118)


	//   ....[0]....
.L_118:
        /*004c*/ 	.word	0x00000070


	//   ....[1]....
        /*0050*/ 	.word	0x000005e0


	//----- nvinfo : EIATTR_CRS_STACK_SIZE
	.align		4
.L_119:
        /*0054*/ 	.byte	0x04, 0x1e
        /*0056*/ 	.short	(.L_121 - .L_120)
.L_120:
        /*0058*/ 	.word	0x00000000


	//----- nvinfo : EIATTR_CBANK_PARAM_SIZE
	.align		4
.L_121:
        /*005c*/ 	.byte	0x03, 0x19
        /*005e*/ 	.short	0x0014


	//----- nvinfo : EIATTR_PARAM_CBANK
	.align		4
        /*0060*/ 	.byte	0x04, 0x0a
        /*0062*/ 	.short	(.L_123 - .L_122)
	.align		4
.L_122:
        /*0064*/ 	.word	index@(.nv.constant0._Z15golden_gelu_f64PKdPdi)
        /*0068*/ 	.short	0x0380
        /*006a*/ 	.short	0x0014


	//----- nvinfo : EIATTR_SW_WAR
	.align		4
.L_123:
        /*006c*/ 	.byte	0x04, 0x36
        /*006e*/ 	.short	(.L_125 - .L_124)
.L_124:
        /*0070*/ 	.word	0x00000008
.L_125:


//--------------------- .nv.callgraph             --------------------------
	.section	.nv.callgraph,"",@"SHT_CUDA_CALLGRAPH"
	.align	4
	.sectionentsize	8
	.align		4
        /*0000*/ 	.word	0x00000000
	.align		4
        /*0004*/ 	.word	0xffffffff
	.align		4
        /*0008*/ 	.word	0x00000000
	.align		4
        /*000c*/ 	.word	0xfffffffe
	.align		4
        /*0010*/ 	.word	0x00000000
	.align		4
        /*0014*/ 	.word	0xfffffffd
	.align		4
        /*0018*/ 	.word	0x00000000
	.align		4
        /*001c*/ 	.word	0xfffffffc


//--------------------- .text._Z23batched_golden_gelu_f64PKdPdii --------------------------
	.section	.text._Z23batched_golden_gelu_f64PKdPdii,"ax",@progbits
	.align	128
        .global         _Z23batched_golden_gelu_f64PKdPdii
        .type           _Z23batched_golden_gelu_f64PKdPdii,@function
        .size           _Z23batched_golden_gelu_f64PKdPdii,(.L_x_43 - _Z23batched_golden_gelu_f64PKdPdii)
        .other          _Z23batched_golden_gelu_f64PKdPdii,@"STO_CUDA_ENTRY STV_DEFAULT"
_Z23batched_golden_gelu_f64PKdPdii:
.text._Z23batched_golden_gelu_f64PKdPdii:
[----:B------:R-:W-:Y:S01]  /*0000*/  LDC R1, c[0x0][0x37c] ;  /* 0x0000df00ff017b82 */ /* 0x000fe20000000800 */
[----:B------:R-:W0:Y:S07]  /*0010*/  S2R R3, SR_TID.X ;  /* 0x0000000000037919 */ /* 0x000e2e0000002100 */
[----:B------:R-:W0:Y:S08]  /*0020*/  S2UR UR4, SR_CTAID.X ;  /* 0x00000000000479c3 */ /* 0x000e300000002500 */
[----:B------:R-:W0:Y:S08]  /*0030*/  LDC R0, c[0x0][0x360] ;  /* 0x0000d800ff007b82 */ /* 0x000e300000000800 */
[----:B------:R-:W1:Y:S08]  /*0040*/  LDC.64 R4, c[0x0][0x390] ;  /* 0x0000e400ff047b82 */ /* 0x000e700000000a00 */
[----:B------:R-:W2:Y:S01]  /*0050*/  S2UR UR6, SR_CTAID.Y ;  /* 0x00000000000679c3 */ /* 0x000ea20000002600 */
[----:B0-----:R-:W-:-:S05]  /*0060*/  IMAD R0, R0, UR4, R3 ;  /* 0x0000000400007c24 */ /* 0x001fca000f8e0203 */
[----:B-1----:R-:W-:-:S04]  /*0070*/  ISETP.GE.AND P0, PT, R0, R5, PT ;  /* 0x000000050000720c */ /* 0x002fc80003f06270 */
[----:B--2---:R-:W-:-:S13]  /*0080*/  ISETP.LE.OR P0, PT, R4, UR6, P0 ;  /* 0x0000000604007c0c */ /* 0x004fda0008703670 */
[----:B------:R-:W-:Y:S05]  /*0090*/  @P0 EXIT ;  /* 0x000000000000094d */ /* 0x000fea0003800000 */
[----:B------:R-:W0:Y:S01]  /*00a0*/  LDC.64 R2, c[0x0][0x380] ;  /* 0x0000e000ff027b82 */ /* 0x000e220000000a00 */
[----:B------:R-:W1:Y:S01]  /*00b0*/  LDCU.64 UR4, c[0x0][0x358] ;  /* 0x00006b00ff0477ac */ /* 0x000e620008000a00 */
[----:B------:R-:W-:-:S04]  /*00c0*/  IMAD R0, R5, UR6, R0 ;  /* 0x0000000605007c24 */ /* 0x000fc8000f8e0200 */
[----:B0-----:R-:W-:-:S06]  /*00d0*/  IMAD.WIDE R2, R0, 0x8, R2 ;  /* 0x0000000800027825 */ /* 0x001fcc00078e0202 */
[----:B-1----:R-:W2:Y:S01]  /*00e0*/  LDG.E.64.CONSTANT R2, desc[UR4][R2.64] ;  /* 0x0000000402027981 */ /* 0x002ea2000c1e9b00 */
[----:B------:R-:W-:Y:S01]  /*00f0*/  UMOV UR6, 0x9b97f4a8 ;  /* 0x9b97f4a800067882 */ /* 0x000fe20000000000 */
[----:B------:R-:W-:Y:S01]  /*0100*/  UMOV UR7, 0x3ff9e377 ;  /* 0x3ff9e37700077882 */ /* 0x000fe20000000000 */
[----:B------:R-:W-:Y:S01]  /*0110*/  IMAD.MOV.U32 R6, RZ, RZ, 0x652b82fe ;  /* 0x652b82feff067424 */ /* 0x000fe200078e00ff */
[----:B------:R-:W-:Y:S01]  /*0120*/  BSSY.RECONVERGENT B0, `(.L_x_0) ;  /* 0x000003a000007945 */ /* 0x000fe20003800200 */
[----:B------:R-:W-:Y:S01]  /*0130*/  IMAD.MOV.U32 R7, RZ, RZ, 0x3ff71547 ;  /* 0x3ff71547ff077424 */ /* 0x000fe200078e00ff */
[----:B--2---:R-:W-:Y:S01]  /*0140*/  DMUL R4, R2, -UR6 ;  /* 0x8000000602047c28 */ /* 0x004fe20008000000 */
[----:B------:R-:W-:Y:S01]  /*0150*/  UMOV UR6, 0xfefa39ef ;  /* 0xfefa39ef00067882 */ /* 0x000fe20000000000 */
[----:B------:R-:W-:-:S06]  /*0160*/  UMOV UR7, 0x3fe62e42 ;  /* 0x3fe62e4200077882 */ /* 0x000fcc0000000000 */
[----:B------:R-:W-:Y:S02]  /*0170*/  DFMA R6, R4, R6, 6.75539944105574400000e+15 ;  /* 0x433800000406742b */ /* 0x000fe40000000006 */
[----:B------:R-:W-:-:S06]  /*0180*/  FSETP.GEU.AND P0, PT, |R5|, 4.1917929649353027344, PT ;  /* 0x4086232b0500780b */ /* 0x000fcc0003f0e200 */
[----:B------:R-:W-:-:S08]  /*0190*/  DADD R8, R6, -6.75539944105574400000e+15 ;  /* 0xc338000006087429 */ /* 0x000fd00000000000 */
[----:B------:R-:W-:Y:S01]  /*01a0*/  DFMA R10, R8, -UR6, R4 ;  /* 0x80000006080a7c2b */ /* 0x000fe20008000004 */
[----:B------:R-:W-:Y:S01]  /*01b0*/  UMOV UR6, 0x3b39803f ;  /* 0x3b39803f00067882 */ /* 0x000fe20000000000 */
[----:B------:R-:W-:-:S06]  /*01c0*/  UMOV UR7, 0x3c7abc9e ;  /* 0x3c7abc9e00077882 */ /* 0x000fcc0000000000 */
[----:B------:R-:W-:Y:S01]  /*01d0*/  DFMA R8, R8, -UR6, R10 ;  /* 0x8000000608087c2b */ /* 0x000fe2000800000a */
[----:B------:R-:W-:Y:S01]  /*01e0*/  UMOV UR6, 0x69ce2bdf ;  /* 0x69ce2bdf00067882 */ /* 0x000fe20000000000 */
[----:B------:R-:W-:Y:S01]  /*01f0*/  IMAD.MOV.U32 R10, RZ, RZ, -0x35dec16 ;  /* 0xfca213eaff0a7424 */ /* 0x000fe200078e00ff */
[----:B------:R-:W-:Y:S01]  /*0200*/  MOV R11, 0x3e928af3 ;  /* 0x3e928af3000b7802 */ /* 0x000fe20000000f00 */
[----:B------:R-:W-:-:S05]  /*0210*/  UMOV UR7, 0x3e5ade15 ;  /* 0x3e5ade1500077882 */ /* 0x000fca0000000000 */
[----:B------:R-:W-:Y:S01]  /*0220*/  DFMA R10, R8, UR6, R10 ;  /* 0x00000006080a7c2b */ /* 0x000fe2000800000a */
[----:B------:R-:W-:Y:S01]  /*0230*/  UMOV UR6, 0x62401315 ;  /* 0x6240131500067882 */ /* 0x000fe20000000000 */
[----:B------:R-:W-:-:S06]  /*0240*/  UMOV UR7, 0x3ec71dee ;  /* 0x3ec71dee00077882 */ /* 0x000fcc0000000000 */
[----:B------:R-:W-:Y:S01]  /*0250*/  DFMA R10, R8, R10, UR6 ;  /* 0x00000006080a7e2b */ /* 0x000fe2000800000a */
        /* <DEDUP_REMOVED lines=20> */
[----:B------:R-:W-:-:S08]  /*03a0*/  DFMA R10, R8, R10, UR6 ;  /* 0x00000006080a7e2b */ /* 0x000fd0000800000a */
[----:B------:R-:W-:-:S08]  /*03b0*/  DFMA R10, R8, R10, 1 ;  /* 0x3ff00000080a742b */ /* 0x000fd0000000000a */
[----:B------:R-:W-:-:S10]  /*03c0*/  DFMA R10, R8, R10, 1 ;  /* 0x3ff00000080a742b */ /* 0x000fd4000000000a */
[----:B------:R-:W-:Y:S02]  /*03d0*/  IMAD R9, R6, 0x100000, R11 ;  /* 0x0010000006097824 */ /* 0x000fe400078e020b */
[----:B------:R-:W-:Y:S01]  /*03e0*/  IMAD.MOV.U32 R8, RZ, RZ, R10 ;  /* 0x000000ffff087224 */ /* 0x000fe200078e000a */
[----:B------:R-:W-:Y:S06]  /*03f0*/  @!P0 BRA `(.L_x_1) ;  /* 0x0000000000308947 */ /* 0x000fec0003800000 */
[----:B------:R-:W-:Y:S01]  /*0400*/  FSETP.GEU.AND P1, PT, |R5|, 4.2275390625, PT ;  /* 0x408748000500780b */ /* 0x000fe20003f2e200 */
[C---:B------:R-:W-:Y:S02]  /*0410*/  DADD R8, R4.reuse, +INF ;  /* 0x7ff0000004087429 */ /* 0x040fe40000000000 */
[----:B------:R-:W-:-:S08]  /*0420*/  DSETP.GEU.AND P0, PT, R4, RZ, PT ;  /* 0x000000ff0400722a */ /* 0x000fd00003f0e000 */
[----:B------:R-:W-:Y:S02]  /*0430*/  FSEL R8, R8, RZ, P0 ;  /* 0x000000ff08087208 */ /* 0x000fe40000000000 */
[----:B------:R-:W-:Y:S02]  /*0440*/  @!P1 LEA.HI R7, R6, R6, RZ, 0x1 ;  /* 0x0000000606079211 */ /* 0x000fe400078f08ff */
[----:B------:R-:W-:Y:S02]  /*0450*/  FSEL R9, R9, RZ, P0 ;  /* 0x000000ff09097208 */ /* 0x000fe40000000000 */
[----:B------:R-:W-:-:S04]  /*0460*/  @!P1 SHF.R.S32.HI R7, RZ, 0x1, R7 ;  /* 0x00000001ff079819 */ /* 0x000fc80000011407 */
[----:B------:R-:W-:Y:S01]  /*0470*/  @!P1 LEA R11, R7, R11, 0x14 ;  /* 0x0000000b070b9211 */ /* 0x000fe200078ea0ff */
[----:B------:R-:W-:-:S05]  /*0480*/  @!P1 IMAD.IADD R4, R6, 0x1, -R7 ;  /* 0x0000000106049824 */ /* 0x000fca00078e0a07 */
[----:B------:R-:W-:Y:S01]  /*0490*/  @!P1 LEA R5, R4, 0x3ff00000, 0x14 ;  /* 0x3ff0000004059811 */ /* 0x000fe200078ea0ff */
[----:B------:R-:W-:-:S06]  /*04a0*/  @!P1 IMAD.MOV.U32 R4, RZ, RZ, RZ ;  /* 0x000000ffff049224 */ /* 0x000fcc00078e00ff */
[----:B------:R-:W-:-:S11]  /*04b0*/  @!P1 DMUL R8, R10, R4 ;  /* 0x000000040a089228 */ /* 0x000fd60000000000 */
.L_x_1:
[----:B------:R-:W-:Y:S05]  /*04c0*/  BSYNC.RECONVERGENT B0 ;  /* 0x0000000000007941 */ /* 0x000fea0003800200 */
.L_x_0:
[----:B------:R-:W-:Y:S01]  /*04d0*/  DADD R10, R8, 1 ;  /* 0x3ff00000080a7429 */ /* 0x000fe20000000000 */
[----:B------:R-:W-:Y:S05]  /*04e0*/  BSSY.RECONVERGENT B0, `(.L_x_2) ;  /* 0x000000e000007945 */ /* 0x000fea0003800200 */
[----:B------:R-:W0:Y:S04]  /*04f0*/  MUFU.RCP64H R5, R11 ;  /* 0x0000000b00057308 */ /* 0x000e280000001800 */
[----:B------:R-:W-:-:S05]  /*0500*/  VIADD R4, R11, 0x300402 ;  /* 0x003004020b047836 */ /* 0x000fca0000000000 */
[----:B------:R-:W-:Y:S01]  /*0510*/  FSETP.GEU.AND P0, PT, |R4|, 5.8789094863358348022e-39, PT ;  /* 0x004004020400780b */ /* 0x000fe20003f0e200 */
[----:B0-----:R-:W-:-:S08]  /*0520*/  DFMA R6, -R10, R4, 1 ;  /* 0x3ff000000a06742b */ /* 0x001fd00000000104 */
[----:B------:R-:W-:-:S08]  /*0530*/  DFMA R6, R6, R6, R6 ;  /* 0x000000060606722b */ /* 0x000fd00000000006 */
[----:B------:R-:W-:-:S08]  /*0540*/  DFMA R6, R4, R6, R4 ;  /* 0x000000060406722b */ /* 0x000fd00000000004 */
[----:B------:R-:W-:-:S08]  /*0550*/  DFMA R8, -R10, R6, 1 ;  /* 0x3ff000000a08742b */ /* 0x000fd00000000106 */
[----:B------:R-:W-:Y:S01]  /*0560*/  DFMA R6, R6, R8, R6 ;  /* 0x000000080606722b */ /* 0x000fe20000000006 */
[----:B------:R-:W-:Y:S10]  /*0570*/  @P0 BRA `(.L_x_3) ;  /* 0x0000000000100947 */ /* 0x000ff40003800000 */
[----:B------:R-:W-:-:S05]  /*0580*/  LOP3.LUT R4, R11, 0x7fffffff, RZ, 0xc0, !PT ;  /* 0x7fffffff0b047812 */ /* 0x000fca00078ec0ff */
[----:B------:R-:W-:Y:S01]  /*0590*/  VIADD R5, R4, 0xfff00000 ;  /* 0xfff0000004057836 */ /* 0x000fe20000000000 */
[----:B------:R-:W-:-:S07]  /*05a0*/  MOV R4, 0x5c0 ;  /* 0x000005c000047802 */ /* 0x000fce0000000f00 */
[----:B------:R-:W-:Y:S05]  /*05b0*/  CALL.REL.NOINC `($__internal_0_$__cuda_sm20_dblrcp_rn_slowpath_v3) ;  /* 0x0000000000187944 */ /* 0x000fea0003c00000 */
.L_x_3:
[----:B------:R-:W-:Y:S05]  /*05c0*/  BSYNC.RECONVERGENT B0 ;  /* 0x0000000000007941 */ /* 0x000fea0003800200 */
.L_x_2:
[----:B------:R-:W0:Y:S01]  /*05d0*/  LDC.64 R4, c[0x0][0x388] ;  /* 0x0000e200ff047b82 */ /* 0x000e220000000a00 */
[----:B------:R-:W-:Y:S01]  /*05e0*/  DMUL R6, R2, R6 ;  /* 0x0000000602067228 */ /* 0x000fe20000000000 */
[----:B0-----:R-:W-:-:S06]  /*05f0*/  IMAD.WIDE R2, R0, 0x8, R4 ;  /* 0x0000000800027825 */ /* 0x001fcc00078e0204 */
[----:B------:R-:W-:Y:S01]  /*0600*/  STG.E.64 desc[UR4][R2.64], R6 ;  /* 0x0000000602007986 */ /* 0x000fe2000c101b04 */
[----:B------:R-:W-:Y:S05]  /*0610*/  EXIT ;  /* 0x000000000000794d */ /* 0x000fea0003800000 */
        .weak           $__internal_0_$__cuda_sm20_dblrcp_rn_slowpath_v3
        .type           $__internal_0_$__cuda_sm20_dblrcp_rn_slowpath_v3,@function
        .size           $__internal_0_$__cuda_sm20_dblrcp_rn_slowpath_v3,(.L_x_43 - $__internal_0_$__cuda_sm20_dblrcp_rn_slowpath_v3)
$__internal_0_$__cuda_sm20_dblrcp_rn_slowpath_v3:
[----:B------:R-:W-:Y:S01]  /*0620*/  MOV R6, R10 ;  /* 0x0000000a00067202 */ /* 0x000fe20000000f00 */
[----:B------:R-:W-:Y:S01]  /*0630*/  IMAD.MOV.U32 R7, RZ, RZ, R11 ;  /* 0x000000ffff077224 */ /* 0x000fe200078e000b */
[----:B------:R-:W-:Y:S05]  /*0640*/  BSSY.RECONVERGENT B1, `(.L_x_4) ;  /* 0x0000025000017945 */ /* 0x000fea0003800200 */
[----:B------:R-:W-:-:S14]  /*0650*/  DSETP.GTU.AND P0, PT, |R6|, +INF , PT ;  /* 0x7ff000000600742a */ /* 0x000fdc0003f0c200 */
[----:B------:R-:W-:Y:S05]  /*0660*/  @P0 BRA `(.L_x_5) ;  /* 0x0000000000800947 */ /* 0x000fea0003800000 */
[----:B------:R-:W-:-:S05]  /*0670*/  LOP3.LUT R10, R11, 0x7fffffff, RZ, 0xc0, !PT ;  /* 0x7fffffff0b0a7812 */ /* 0x000fca00078ec0ff */
[----:B------:R-:W-:-:S05]  /*0680*/  VIADD R8, R10, 0xffffffff ;  /* 0xffffffff0a087836 */ /* 0x000fca0000000000 */
[----:B------:R-:W-:-:S13]  /*0690*/  ISETP.GE.U32.AND P0, PT, R8, 0x7fefffff, PT ;  /* 0x7fefffff0800780c */ /* 0x000fda0003f06070 */
[----:B------:R-:W-:Y:S01]  /*06a0*/  @P0 LOP3.LUT R9, R7, 0x7ff00000, RZ, 0x3c, !PT ;  /* 0x7ff0000007090812 */ /* 0x000fe200078e3cff */
[----:B------:R-:W-:Y:S01]  /*06b0*/  @P0 IMAD.MOV.U32 R8, RZ, RZ, RZ ;  /* 0x000000ffff080224 */ /* 0x000fe200078e00ff */
[----:B------:R-:W-:Y:S06]  /*06c0*/  @P0 BRA `(.L_x_6) ;  /* 0x0000000000700947 */ /* 0x000fec0003800000 */
[----:B------:R-:W-:-:S13]  /*06d0*/  ISETP.GE.U32.AND P0, PT, R10, 0x1000001, PT ;  /* 0x010000010a00780c */ /* 0x000fda0003f06070 */
[----:B------:R-:W-:Y:S05]  /*06e0*/  @!P0 BRA `(.L_x_7) ;  /* 0x0000000000388947 */ /* 0x000fea0003800000 */
[----:B------:R-:W-:Y:S01]  /*06f0*/  IADD3 R9, PT, PT, R7, -0x3fe00000, RZ ;  /* 0xc020000007097810 */ /* 0x000fe20007ffe0ff */
[----:B------:R-:W-:Y:S02]  /*0700*/  IMAD.MOV.U32 R8, RZ, RZ, R6 ;  /* 0x000000ffff087224 */ /* 0x000fe400078e0006 */
[----:B------:R-:W-:Y:S01]  /*0710*/  IMAD.MOV.U32 R10, RZ, RZ, R5 ;  /* 0x000000ffff0a7224 */ /* 0x000fe200078e0005 */
[----:B------:R-:W0:Y:S05]  /*0720*/  MUFU.RCP64H R11, R9 ;  /* 0x00000009000b7308 */ /* 0x000e2a0000001800 */
[----:B0-----:R-:W-:-:S08]  /*0730*/  DFMA R12, -R8, R10, 1 ;  /* 0x3ff00000080c742b */ /* 0x001fd0000000010a */
[----:B------:R-:W-:-:S08]  /*0740*/  DFMA R12, R12, R12, R12 ;  /* 0x0000000c0c0c722b */ /* 0x000fd0000000000c */
[----:B------:R-:W-:-:S08]  /*0750*/  DFMA R12, R10, R12, R10 ;  /* 0x0000000c0a0c722b */ /* 0x000fd0000000000a */
[----:B------:R-:W-:-:S08]  /*0760*/  DFMA R10, -R8, R12, 1 ;  /* 0x3ff00000080a742b */ /* 0x000fd0000000010c */
[----:B------:R-:W-:-:S08]  /*0770*/  DFMA R10, R12, R10, R12 ;  /* 0x0000000a0c0a722b */ /* 0x000fd0000000000c */
[----:B------:R-:W-:-:S08]  /*0780*/  DMUL R10, R10, 2.2250738585072013831e-308 ;  /* 0x001000000a0a7828 */ /* 0x000fd00000000000 */
[----:B------:R-:W-:-:S08]  /*0790*/  DFMA R6, -R6, R10, 1 ;  /* 0x3ff000000606742b */ /* 0x000fd0000000010a */
[----:B------:R-:W-:-:S08]  /*07a0*/  DFMA R6, R6, R6, R6 ;  /* 0x000000060606722b */ /* 0x000fd00000000006 */
[----:B------:R-:W-:Y:S01]  /*07b0*/  DFMA R8, R10, R6, R10 ;  /* 0x000000060a08722b */ /* 0x000fe2000000000a */
[----:B------:R-:W-:Y:S10]  /*07c0*/  BRA `(.L_x_6) ;  /* 0x0000000000307947 */ /* 0x000ff40003800000 */
.L_x_7:
[----:B------:R-:W-:Y:S01]  /*07d0*/  DMUL R6, R6, 8.11296384146066816958e+31 ;  /* 0x4690000006067828 */ /* 0x000fe20000000000 */
[----:B------:R-:W-:-:S05]  /*07e0*/  MOV R8, R5 ;  /* 0x0000000500087202 */ /* 0x000fca0000000f00 */
[----:B------:R-:W0:Y:S02]  /*07f0*/  MUFU.RCP64H R9, R7 ;  /* 0x0000000700097308 */ /* 0x000e240000001800 */
[----:B0-----:R-:W-:-:S08]  /*0800*/  DFMA R10, -R6, R8, 1 ;  /* 0x3ff00000060a742b */ /* 0x001fd00000000108 */
[----:B------:R-:W-:-:S08]  /*0810*/  DFMA R10, R10, R10, R10 ;  /* 0x0000000a0a0a722b */ /* 0x000fd0000000000a */
[----:B------:R-:W-:-:S08]  /*0820*/  DFMA R10, R8, R10, R8 ;  /* 0x0000000a080a722b */ /* 0x000fd00000000008 */
[----:B------:R-:W-:-:S08]  /*0830*/  DFMA R8, -R6, R10, 1 ;  /* 0x3ff000000608742b */ /* 0x000fd0000000010a */
[----:B------:R-:W-:-:S08]  /*0840*/  DFMA R8, R10, R8, R10 ;  /* 0x000000080a08722b */ /* 0x000fd0000000000a */
[----:B------:R-:W-:Y:S01]  /*0850*/  DMUL R8, R8, 8.11296384146066816958e+31 ;  /* 0x4690000008087828 */ /* 0x000fe20000000000 */
[----:B------:R-:W-:Y:S10]  /*0860*/  BRA `(.L_x_6) ;  /* 0x0000000000087947 */ /* 0x000ff40003800000 */
.L_x_5:
[----:B------:R-:W-:Y:S01]  /*0870*/  LOP3.LUT R9, R7, 0x80000, RZ, 0xfc, !PT ;  /* 0x0008000007097812 */ /* 0x000fe200078efcff */
[----:B------:R-:W-:-:S07]  /*0880*/  IMAD.MOV.U32 R8, RZ, RZ, R6 ;  /* 0x000000ffff087224 */ /* 0x000fce00078e0006 */
.L_x_6:
[----:B------:R-:W-:Y:S05]  /*0890*/  BSYNC.RECONVERGENT B1 ;  /* 0x0000000000017941 */ /* 0x000fea0003800200 */
.L_x_4:
[----:B------:R-:W-:Y:S01]  /*08a0*/  IMAD.MOV.U32 R5, RZ, RZ, 0x0 ;  /* 0x00000000ff057424 */ /* 0x000fe200078e00ff */
[----:B------:R-:W-:Y:S01]  /*08b0*/  MOV R7, R9 ;  /* 0x0000000900077202 */ /* 0x000fe20000000f00 */
[----:B------:R-:W-:Y:S02]  /*08c0*/  IMAD.MOV.U32 R6, RZ, RZ, R8 ;  /* 0x000000ffff067224 */ /* 0x000fe400078e0008 */
[----:B------:R-:W-:Y:S05]  /*08d0*/  RET.REL.NODEC R4 `(_Z23batched_golden_gelu_f64PKdPdii) ;  /* 0xfffffff404c87950 */ /* 0x000fea0003c3ffff */
.L_x_8:
[----:B------:R-:W-:-:S00]  /*08e0*/  BRA `(.L_x_8) ;  /* 0xfffffffc00fc7947 */ /* 0x000fc0000383ffff */
[----:B------:R-:W-:-:S00]  /*08f0*/  NOP ;  /* 0x0000000000007918 */ /* 0x000fc00000000000 */
        /* <DEDUP_REMOVED lines=8> */
.L_x_43:


//--------------------- .text._Z24golden_gelu_backward_f32PKfS0_Pfi --------------------------
	.section	.text._Z24golden_gelu_backward_f32PKfS0_Pfi,"ax",@progbits
	.align	128
        .global         _Z24golden_gelu_backward_f32PKfS0_Pfi
        .type           _Z24golden_gelu_backward_f32PKfS0_Pfi,@function
        .size           _Z24golden_gelu_backward_f32PKfS0_Pfi,(.L_x_44 - _Z24golden_gelu_backward_f32PKfS0_Pfi)
        .other          _Z24golden_gelu_backward_f32PKfS0_Pfi,@"STO_CUDA_ENTRY STV_DEFAULT"
_Z24golden_gelu_backward_f32PKfS0_Pfi:
.text._Z24golden_gelu_backward_f32PKfS0_Pfi:
[----:B------:R-:W-:Y:S01]  /*0000*/  LDC R1, c[0x0][0x37c] ;  /* 0x0000df00ff017b82 */ /* 0x000fe20000000800 */
[----:B------:R-:W0:Y:S07]  /*0010*/  S2R R0, SR_TID.X ;  /* 0x0000000000007919 */ /* 0x000e2e0000002100 */
[----:B------:R-:W0:Y:S01]  /*0020*/  S2UR UR4, SR_CTAID.X ;  /* 0x00000000000479c3 */ /* 0x000e220000002500 */
[----:B------:R-:W1:Y:S07]  /*0030*/  LDCU UR5, c[0x0][0x398] ;  /* 0x00007300ff0577ac */ /* 0x000e6e0008000800 */
[----:B------:R-:W0:Y:S02]  /*0040*/  LDC R3, c[0x0][0x360] ;  /* 0x0000d800ff037b82 */ /* 0x000e240000000800 */
[----:B0-----:R-:W-:-:S05]  /*0050*/  IMAD R3, R3, UR4, R0 ;  /* 0x0000000403037c24 */ /* 0x001fca000f8e0200 */
[----:B-1----:R-:W-:-:S13]  /*0060*/  ISETP.GE.AND P0, PT, R3, UR5, PT ;  /* 0x0000000503007c0c */ /* 0x002fda000bf06270 */
[----:B------:R-:W-:Y:S05]  /*0070*/  @P0 EXIT ;  /* 0x000000000000094d */ /* 0x000fea0003800000 */
[----:B------:R-:W0:Y:S01]  /*0080*/  LDC.64 R4, c[0x0][0x380] ;  /* 0x0000e000ff047b82 */ /* 0x000e220000000a00 */
[----:B------:R-:W1:Y:S01]  /*0090*/  LDCU.64 UR4, c[0x0][0x358] ;  /* 0x00006b00ff0477ac */ /* 0x000e620008000a00 */
[----:B0-----:R-:W-:-:S06]  /*00a0*/  IMAD.WIDE R4, R3, 0x4, R4 ;  /* 0x0000000403047825 */ /* 0x001fcc00078e0204 */
[----:B-1----:R-:W2:Y:S01]  /*00b0*/  LDG.E.CONSTANT R4, desc[UR4][R4.64] ;  /* 0x0000000404047981 */ /* 0x002ea2000c1e9900 */
[----:B------:R-:W-:Y:S02]  /*00c0*/  HFMA2 R7, -RZ, RZ, 0.96630859375, -0.0022525787353515625 ;  /* 0x3bbb989dff077431 */ /* 0x000fe400000001ff */
[----:B------:R-:W-:Y:S01]  /*00d0*/  IMAD.MOV.U32 R9, RZ, RZ, 0x437c0000 ;  /* 0x437c0000ff097424 */ /* 0x000fe200078e00ff */
[----:B------:R-:W-:Y:S01]  /*00e0*/  BSSY.RECONVERGENT B0, `(.L_x_9) ;  /* 0x0000016000007945 */ /* 0x000fe20003800200 */
[----:B--2---:R-:W-:-:S04]  /*00f0*/  FMUL R0, R4, -1.6180340051651000977 ;  /* 0xbfcf1bbd04007820 */ /* 0x004fc80000400000 */
[----:B------:R-:W-:-:S04]  /*0100*/  FFMA.SAT R2, R0, R7, 0.5 ;  /* 0x3f00000000027423 */ /* 0x000fc80000002007 */
[----:B------:R-:W-:-:S04]  /*0110*/  FFMA.RM R2, R2, R9, 12582913 ;  /* 0x4b40000102027423 */ /* 0x000fc80000004009 */
[C---:B------:R-:W-:Y:S01]  /*0120*/  FADD R7, R2.reuse, -12583039 ;  /* 0xcb40007f02077421 */ /* 0x040fe20000000000 */
[----:B------:R-:W-:-:S03]  /*0130*/  SHF.L.U32 R2, R2, 0x17, RZ ;  /* 0x0000001702027819 */ /* 0x000fc600000006ff */
[----:B------:R-:W-:-:S04]  /*0140*/  FFMA R7, R0, 1.4426950216293334961, -R7 ;  /* 0x3fb8aa3b00077823 */ /* 0x000fc80000000807 */
[----:B------:R-:W-:-:S06]  /*0150*/  FFMA R7, R0, 1.925963033500011079e-08, R7 ;  /* 0x32a5706000077823 */ /* 0x000fcc0000000007 */
[----:B------:R-:W0:Y:S02]  /*0160*/  MUFU.EX2 R7, R7 ;  /* 0x0000000700077308 */ /* 0x000e240000000800 */
[----:B0-----:R-:W-:-:S04]  /*0170*/  FFMA R0, R2, R7, 1 ;  /* 0x3f80000002007423 */ /* 0x001fc80000000007 */
[----:B------:R-:W-:-:S05]  /*0180*/  VIADD R2, R0, 0x1800000 ;  /* 0x0180000000027836 */ /* 0x000fca0000000000 */
[----:B------:R-:W-:-:S04]  /*0190*/  LOP3.LUT R2, R2, 0x7f800000, RZ, 0xc0, !PT ;  /* 0x7f80000002027812 */ /* 0x000fc800078ec0ff */
[----:B------:R-:W-:-:S13]  /*01a0*/  ISETP.GT.U32.AND P0, PT, R2, 0x1ffffff, PT ;  /* 0x01ffffff0200780c */ /* 0x000fda0003f04070 */
[----:B------:R-:W-:Y:S05]  /*01b0*/  @P0 BRA `(.L_x_10) ;  /* 0x0000000000100947 */ /* 0x000fea0003800000 */
[----:B------:R-:W-:-:S07]  /*01c0*/  MOV R6, 0x1e0 ;  /* 0x000001e000067802 */ /* 0x000fce0000000f00 */
[----:B------:R-:W-:Y:S05]  /*01d0*/  CALL.REL.NOINC `($__internal_1_$__cuda_sm20_rcp_rn_f32_slowpath) ;  /* 0x00000000004c7944 */ /* 0x000fea0003c00000 */
[----:B------:R-:W-:Y:S01]  /*01e0*/  MOV R2, R5 ;  /* 0x0000000500027202 */ /* 0x000fe20000000f00 */
[----:B------:R-:W-:Y:S06]  /*01f0*/  BRA `(.L_x_11) ;  /* 0x0000000000107947 */ /* 0x000fec0003800000 */
.L_x_10:
[----:B------:R-:W0:Y:S02]  /*0200*/  MUFU.RCP R5, R0 ;  /* 0x0000000000057308 */ /* 0x000e240000001000 */
[----:B0-----:R-:W-:-:S04]  /*0210*/  FFMA R2, R0, R5, -1 ;  /* 0xbf80000000027423 */ /* 0x001fc80000000005 */
[----:B------:R-:W-:-:S04]  /*0220*/  FADD.FTZ R2, -R2, -RZ ;  /* 0x800000ff02027221 */ /* 0x000fc80000010100 */
[----:B------:R-:W-:-:S07]  /*0230*/  FFMA R2, R5, R2, R5 ;  /* 0x0000000205027223 */ /* 0x000fce0000000005 */
.L_x_11:
[----:B------:R-:W-:Y:S05]  /*0240*/  BSYNC.RECONVERGENT B0 ;  /* 0x0000000000007941 */ /* 0x000fea0003800200 */
.L_x_9:
[----:B------:R-:W0:Y:S08]  /*0250*/  LDC.64 R6, c[0x0][0x388] ;  /* 0x0000e200ff067b82 */ /* 0x000e300000000a00 */
[----:B------:R-:W1:Y:S01]  /*0260*/  LDC.64 R8, c[0x0][0x390] ;  /* 0x0000e400ff087b82 */ /* 0x000e620000000a00 */
[----:B0-----:R-:W-:-:S06]  /*0270*/  IMAD.WIDE R6, R3, 0x4, R6 ;  /* 0x0000000403067825 */ /* 0x001fcc00078e0206 */
[----:B------:R-:W2:Y:S01]  /*0280*/  LDG.E.CONSTANT R6, desc[UR4][R6.64] ;  /* 0x0000000406067981 */ /* 0x000ea2000c1e9900 */
[----:B------:R-:W-:Y:S01]  /*0290*/  FMUL R11, R4, 1.6180340051651000977 ;  /* 0x3fcf1bbd040b7820 */ /* 0x000fe20000400000 */
[----:B------:R-:W-:-:S03]  /*02a0*/  FADD R5, -R2, 1 ;  /* 0x3f80000002057421 */ /* 0x000fc60000000100 */
[----:B------:R-:W-:-:S04]  /*02b0*/  FMUL R11, R11, R2 ;  /* 0x000000020b0b7220 */ /* 0x000fc80000400000 */
[----:B------:R-:W-:Y:S01]  /*02c0*/  FFMA R5, R5, R11, R2 ;  /* 0x0000000b05057223 */ /* 0x000fe20000000002 */
[----:B-1----:R-:W-:-:S04]  /*02d0*/  IMAD.WIDE R2, R3, 0x4, R8 ;  /* 0x0000000403027825 */ /* 0x002fc800078e0208 */
[----:B--2---:R-:W-:-:S05]  /*02e0*/  FMUL R5, R5, R6 ;  /* 0x0000000605057220 */ /* 0x004fca0000400000 */
[----:B------:R-:W-:Y:S01]  /*02f0*/  STG.E desc[UR4][R2.64], R5 ;  /* 0x0000000502007986 */ /* 0x000fe2000c101904 */
[----:B------:R-:W-:Y:S05]  /*0300*/  EXIT ;  /* 0x000000000000794d */ /* 0x000fea0003800000 */
        .weak           $__internal_1_$__cuda_sm20_rcp_rn_f32_slowpath
        .type           $__internal_1_$__cuda_sm20_rcp_rn_f32_slowpath,@function
        .size           $__internal_1_$__cuda_sm20_rcp_rn_f32_slowpath,(.L_x_44 - $__internal_1_$__cuda_sm20_rcp_rn_f32_slowpath)
$__internal_1_$__cuda_sm20_rcp_rn_f32_slowpath:
[----:B------:R-:W-:Y:S01]  /*0310*/  IMAD.SHL.U32 R2, R0, 0x2, RZ ;  /* 0x0000000200027824 */ /* 0x000fe200078e00ff */
[----:B------:R-:W-:Y:S04]  /*0320*/  BSSY.RECONVERGENT B1, `(.L_x_12) ;  /* 0x0000030000017945 */ /* 0x000fe80003800200 */
[----:B------:R-:W-:-:S04]  /*0330*/  SHF.R.U32.HI R2, RZ, 0x18, R2 ;  /* 0x00000018ff027819 */ /* 0x000fc80000011602 */
[----:B------:R-:W-:-:S13]  /*0340*/  ISETP.NE.U32.AND P0, PT, R2, RZ, PT ;  /* 0x000000ff0200720c */ /* 0x000fda0003f05070 */
[----:B------:R-:W-:Y:S05]  /*0350*/  @P0 BRA `(.L_x_13) ;  /* 0x0000000000280947 */ /* 0x000fea0003800000 */
[----:B------:R-:W-:-:S04]  /*0360*/  SHF.L.U32 R2, R0, 0x1, RZ ;  /* 0x0000000100027819 */ /* 0x000fc800000006ff */
[----:B------:R-:W-:-:S13]  /*0370*/  ISETP.NE.AND P0, PT, R2, RZ, PT ;  /* 0x000000ff0200720c */ /* 0x000fda0003f05270 */
[----:B------:R-:W-:Y:S01]  /*0380*/  @P0 FFMA R7, R0, 1.84467440737095516160e+19, RZ ;  /* 0x5f80000000070823 */ /* 0x000fe200000000ff */
[----:B------:R-:W-:Y:S08]  /*0390*/  @!P0 MUFU.RCP R5, R0 ;  /* 0x0000000000058308 */ /* 0x000ff00000001000 */
[----:B------:R-:W0:Y:S02]  /*03a0*/  @P0 MUFU.RCP R2, R7 ;  /* 0x0000000700020308 */ /* 0x000e240000001000 */
[----:B0-----:R-:W-:-:S04]  /*03b0*/  @P0 FFMA R8, R7, R2, -1 ;  /* 0xbf80000007080423 */ /* 0x001fc80000000002 */
[----:B------:R-:W-:-:S04]  /*03c0*/  @P0 FADD.FTZ R9, -R8, -RZ ;  /* 0x800000ff08090221 */ /* 0x000fc80000010100 */
[----:B------:R-:W-:-:S04]  /*03d0*/  @P0 FFMA R2, R2, R9, R2 ;  /* 0x0000000902020223 */ /* 0x000fc80000000002 */
[----:B------:R-:W-:Y:S01]  /*03e0*/  @P0 FFMA R5, R2, 1.84467440737095516160e+19, RZ ;  /* 0x5f80000002050823 */ /* 0x000fe200000000ff */
[----:B------:R-:W-:Y:S06]  /*03f0*/  BRA `(.L_x_14) ;  /* 0x0000000000887947 */ /* 0x000fec0003800000 */
.L_x_13:
[----:B------:R-:W-:-:S05]  /*0400*/  VIADD R5, R2, 0xffffff03 ;  /* 0xffffff0302057836 */ /* 0x000fca0000000000 */
[----:B------:R-:W-:-:S13]  /*0410*/  ISETP.GT.U32.AND P0, PT, R5, 0x1, PT ;  /* 0x000000010500780c */ /* 0x000fda0003f04070 */
[----:B------:R-:W-:Y:S05]  /*0420*/  @P0 BRA `(.L_x_15) ;  /* 0x0000000000780947 */ /* 0x000fea0003800000 */
[----:B------:R-:W-:Y:S01]  /*0430*/  LOP3.LUT R7, R0, 0x7fffff, RZ, 0xc0, !PT ;  /* 0x007fffff00077812 */ /* 0x000fe200078ec0ff */
[----:B------:R-:W-:-:S03]  /*0440*/  HFMA2 R12, -RZ, RZ, 0, 1.78813934326171875e-07 ;  /* 0x00000003ff0c7431 */ /* 0x000fc600000001ff */
[----:B------:R-:W-:-:S04]  /*0450*/  LOP3.LUT R7, R7, 0x3f800000, RZ, 0xfc, !PT ;  /* 0x3f80000007077812 */ /* 0x000fc800078efcff */
[----:B------:R-:W0:Y:S01]  /*0460*/  MUFU.RCP R8, R7 ;  /* 0x0000000700087308 */ /* 0x000e220000001000 */
[----:B------:R-:W-:Y:S01]  /*0470*/  SHF.L.U32 R11, R12, R5, RZ ;  /* 0x000000050c0b7219 */ /* 0x000fe200000006ff */
[----:B0-----:R-:W-:-:S04]  /*0480*/  FFMA R9, R7, R8, -1 ;  /* 0xbf80000007097423 */ /* 0x001fc80000000008 */
[----:B------:R-:W-:-:S04]  /*0490*/  FADD.FTZ R9, -R9, -RZ ;  /* 0x800000ff09097221 */ /* 0x000fc80000010100 */
[CCC-:B------:R-:W-:Y:S01]  /*04a0*/  FFMA.RM R10, R8.reuse, R9.reuse, R8.reuse ;  /* 0x00000009080a7223 */ /* 0x1c0fe20000004008 */
[----:B------:R-:W-:-:S04]  /*04b0*/  FFMA.RP R9, R8, R9, R8 ;  /* 0x0000000908097223 */ /* 0x000fc80000008008 */
[C---:B------:R-:W-:Y:S02]  /*04c0*/  LOP3.LUT R8, R10.reuse, 0x7fffff, RZ, 0xc0, !PT ;  /* 0x007fffff0a087812 */ /* 0x040fe400078ec0ff */
[----:B------:R-:W-:Y:S02]  /*04d0*/  FSETP.NEU.FTZ.AND P0, PT, R10, R9, PT ;  /* 0x000000090a00720b */ /* 0x000fe40003f1d000 */
[----:B------:R-:W-:Y:S02]  /*04e0*/  LOP3.LUT R8, R8, 0x800000, RZ, 0xfc, !PT ;  /* 0x0080000008087812 */ /* 0x000fe400078efcff */
[----:B------:R-:W-:Y:S02]  /*04f0*/  SEL R9, RZ, 0xffffffff, !P0 ;  /* 0xffffffffff097807 */ /* 0x000fe40004000000 */
[----:B------:R-:W-:-:S03]  /*0500*/  LOP3.LUT R10, R11, R8, RZ, 0xc0, !PT ;  /* 0x000000080b0a7212 */ /* 0x000fc600078ec0ff */
[----:B------:R-:W-:Y:S01]  /*0510*/  IMAD.MOV R9, RZ, RZ, -R9 ;  /* 0x000000ffff097224 */ /* 0x000fe200078e0a09 */
[----:B------:R-:W-:-:S04]  /*0520*/  SHF.R.U32.HI R10, RZ, R5, R10 ;  /* 0x00000005ff0a7219 */ /* 0x000fc8000001160a */
[----:B------:R-:W-:Y:S02]  /*0530*/  LOP3.LUT P1, RZ, R9, R5, R8, 0xf8, !PT ;  /* 0x0000000509ff7212 */ /* 0x000fe4000782f808 */
[C---:B------:R-:W-:Y:S02]  /*0540*/  LOP3.LUT P0, RZ, R10.reuse, 0x1, RZ, 0xc0, !PT ;  /* 0x000000010aff7812 */ /* 0x040fe4000780c0ff */
[----:B------:R-:W-:-:S04]  /*0550*/  LOP3.LUT P2, RZ, R10, 0x2, RZ, 0xc0, !PT ;  /* 0x000000020aff7812 */ /* 0x000fc8000784c0ff */
[----:B------:R-:W-:Y:S02]  /*0560*/  PLOP3.LUT P0, PT, P0, P1, P2, 0xe0, 0x0 ;  /* 0x000000000000781c */ /* 0x000fe40000703c20 */
[----:B------:R-:W-:Y:S02]  /*0570*/  LOP3.LUT P1, RZ, R0, 0x7fffff, RZ, 0xc0, !PT ;  /* 0x007fffff00ff7812 */ /* 0x000fe4000782c0ff */
[----:B------:R-:W-:-:S04]  /*0580*/  SEL R5, RZ, 0x1, !P0 ;  /* 0x00000001ff057807 */ /* 0x000fc80004000000 */
[----:B------:R-:W-:-:S04]  /*0590*/  IADD3 R5, PT, PT, -R5, RZ, RZ ;  /* 0x000000ff05057210 */ /* 0x000fc80007ffe1ff */
[----:B------:R-:W-:Y:S02]  /*05a0*/  ISETP.GE.AND P0, PT, R5, RZ, PT ;  /* 0x000000ff0500720c */ /* 0x000fe40003f06270 */
[----:B------:R-:W-:-:S04]  /*05b0*/  IADD3 R5, PT, PT, R2, -0xfc, RZ ;  /* 0xffffff0402057810 */ /* 0x000fc80007ffe0ff */
[----:B------:R-:W-:-:S07]  /*05c0*/  SHF.R.U32.HI R5, RZ, R5, R8 ;  /* 0x00000005ff057219 */ /* 0x000fce0000011608 */
[----:B------:R-:W-:-:S05]  /*05d0*/  @!P0 VIADD R5, R5, 0x1 ;  /* 0x0000000105058836 */ /* 0x000fca0000000000 */
[----:B------:R-:W-:-:S04]  /*05e0*/  @!P1 SHF.L.U32 R5, R5, 0x1, RZ ;  /* 0x0000000105059819 */ /* 0x000fc800000006ff */
[----:B------:R-:W-:Y:S01]  /*05f0*/  LOP3.LUT R5, R5, 0x80000000, R0, 0xf8, !PT ;  /* 0x8000000005057812 */ /* 0x000fe200078ef800 */
[----:B------:R-:W-:Y:S06]  /*0600*/  BRA `(.L_x_14) ;  /* 0x0000000000047947 */ /* 0x000fec0003800000 */
.L_x_15:
[----:B------:R0:W1:Y:S02]  /*0610*/  MUFU.RCP R5, R0 ;  /* 0x0000000000057308 */ /* 0x0000640000001000 */
.L_x_14:
[----:B------:R-:W-:Y:S05]  /*0620*/  BSYNC.RECONVERGENT B1 ;  /* 0x0000000000017941 */ /* 0x000fea0003800200 */
.L_x_12:
[----:B------:R-:W-:-:S04]  /*0630*/  MOV R7, 0x0 ;  /* 0x0000000000077802 */ /* 0x000fc80000000f00 */
[----:B01----:R-:W-:Y:S05]  /*0640*/  RET.REL.NODEC R6 `(_Z24golden_gelu_backward_f32PKfS0_Pfi) ;  /* 0xfffffff8066c7950 */ /* 0x003fea0003c3ffff */
.L_x_16:
        /* <DEDUP_REMOVED lines=11> */
.L_x_44:


//--------------------- .text._Z24golden_gelu_backward_f64PKdS0_Pdi --------------------------
	.section	.text._Z24golden_gelu_backward_f64PKdS0_Pdi,"ax",@progbits
	.align	128
        .global         _Z24golden_gelu_backward_f64PKdS0_Pdi
        .type           _Z24golden_gelu_backward_f64PKdS0_Pdi,@function
        .size           _Z24golden_gelu_backward_f64PKdS0_Pdi,(.L_x_45 - _Z24golden_gelu_backward_f64PKdS0_Pdi)
        .other          _Z24golden_gelu_backward_f64PKdS0_Pdi,@"STO_CUDA_ENTRY STV_DEFAULT"
_Z24golden_gelu_backward_f64PKdS0_Pdi:
.text._Z24golden_gelu_backward_f64PKdS0_Pdi:
        /* <DEDUP_REMOVED lines=68> */
[----:B------:R-:W-:Y:S01]  /*0440*/  @!P1 IADD3 R4, PT, PT, R6, -R7, RZ ;  /* 0x8000000706049210 */ /* 0x000fe20007ffe0ff */
[----:B------:R-:W-:-:S03]  /*0450*/  @!P1 IMAD R11, R7, 0x100000, R11 ;  /* 0x00100000070b9824 */ /* 0x000fc600078e020b */
[----:B------:R-:W-:Y:S01]  /*0460*/  @!P1 LEA R5, R4, 0x3ff00000, 0x14 ;  /* 0x3ff0000004059811 */ /* 0x000fe200078ea0ff */
[----:B------:R-:W-:-:S06]  /*0470*/  @!P1 IMAD.MOV.U32 R4, RZ, RZ, RZ ;  /* 0x000000ffff049224 */ /* 0x000fcc00078e00ff */
[----:B------:R-:W-:-:S11]  /*0480*/  @!P1 DMUL R8, R10, R4 ;  /* 0x000000040a089228 */ /* 0x000fd60000000000 */
.L_x_18:
[----:B------:R-:W-:Y:S05]  /*0490*/  BSYNC.RECONVERGENT B0 ;  /* 0x0000000000007941 */ /* 0x000fea0003800200 */
.L_x_17:
[----:B------:R-:W-:Y:S01]  /*04a0*/  DADD R10, R8, 1 ;  /* 0x3ff00000080a7429 */ /* 0x000fe20000000000 */
[----:B------:R-:W-:Y:S05]  /*04b0*/  BSSY.RECONVERGENT B0, `(.L_x_19) ;  /* 0x000000e000007945 */ /* 0x000fea0003800200 */
[----:B------:R-:W0:Y:S04]  /*04c0*/  MUFU.RCP64H R5, R11 ;  /* 0x0000000b00057308 */ /* 0x000e280000001800 */
[----:B------:R-:W-:-:S04]  /*04d0*/  IADD3 R4, PT, PT, R11, 0x300402, RZ ;  /* 0x003004020b047810 */ /* 0x000fc80007ffe0ff */
[----:B------:R-:W-:Y:S02]  /*04e0*/  FSETP.GEU.AND P0, PT, |R4|, 5.8789094863358348022e-39, PT ;  /* 0x004004020400780b */ /* 0x000fe40003f0e200 */
        /* <DEDUP_REMOVED lines=9> */
[----:B------:R-:W-:Y:S05]  /*0580*/  CALL.REL.NOINC `($__internal_2_$__cuda_sm20_dblrcp_rn_slowpath_v3) ;  /* 0x00000000003c7944 */ /* 0x000fea0003c00000 */
.L_x_20:
[----:B------:R-:W-:Y:S05]  /*0590*/  BSYNC.RECONVERGENT B0 ;  /* 0x0000000000007941 */ /* 0x000fea0003800200 */
.L_x_19:
[----:B------:R-:W0:Y:S01]  /*05a0*/  LDC.64 R8, c[0x0][0x388] ;  /* 0x0000e200ff087b82 */ /* 0x000e220000000a00 */
[----:B------:R-:W-:Y:S01]  /*05b0*/  UMOV UR6, 0x9b97f4a8 ;  /* 0x9b97f4a800067882 */ /* 0x000fe20000000000 */
[----:B------:R-:W-:-:S06]  /*05c0*/  UMOV UR7, 0x3ff9e377 ;  /* 0x3ff9e37700077882 */ /* 0x000fcc0000000000 */
[----:B------:R-:W1:Y:S01]  /*05d0*/  LDC.64 R10, c[0x0][0x390] ;  /* 0x0000e400ff0a7b82 */ /* 0x000e620000000a00 */
[----:B0-----:R-:W-:-:S06]  /*05e0*/  IMAD.WIDE R8, R0, 0x8, R8 ;  /* 0x0000000800087825 */ /* 0x001fcc00078e0208 */
[----:B------:R-:W2:Y:S01]  /*05f0*/  LDG.E.64.CONSTANT R8, desc[UR4][R8.64] ;  /* 0x0000000408087981 */ /* 0x000ea2000c1e9b00 */
[----:B------:R-:W-:Y:S02]  /*0600*/  DMUL R4, R2, UR6 ;  /* 0x0000000602047c28 */ /* 0x000fe40008000000 */
[----:B------:R-:W-:-:S06]  /*0610*/  DADD R2, -R6, 1 ;  /* 0x3ff0000006027429 */ /* 0x000fcc0000000100 */
[----:B------:R-:W-:-:S08]  /*0620*/  DMUL R4, R4, R6 ;  /* 0x0000000604047228 */ /* 0x000fd00000000000 */
[----:B------:R-:W-:Y:S01]  /*0630*/  DFMA R2, R2, R4, R6 ;  /* 0x000000040202722b */ /* 0x000fe20000000006 */
[----:B-1----:R-:W-:-:S07]  /*0640*/  IMAD.WIDE R4, R0, 0x8, R10 ;  /* 0x0000000800047825 */ /* 0x002fce00078e020a */
[----:B--2---:R-:W-:-:S07]  /*0650*/  DMUL R2, R2, R8 ;  /* 0x0000000802027228 */ /* 0x004fce0000000000 */
[----:B------:R-:W-:Y:S01]  /*0660*/  STG.E.64 desc[UR4][R4.64], R2 ;  /* 0x0000000204007986 */ /* 0x000fe2000c101b04 */
[----:B------:R-:W-:Y:S05]  /*0670*/  EXIT ;  /* 0x000000000000794d */ /* 0x000fea0003800000 */
        .weak           $__internal_2_$__cuda_sm20_dblrcp_rn_slowpath_v3
        .type           $__internal_2_$__cuda_sm20_dblrcp_rn_slowpath_v3,@function
        .size           $__internal_2_$__cuda_sm20_dblrcp_rn_slowpath_v3,(.L_x_45 - $__internal_2_$__cuda_sm20_dblrcp_rn_slowpath_v3)
$__internal_2_$__cuda_sm20_dblrcp_rn_slowpath_v3:
[----:B------:R-:W-:Y:S01]  /*0680*/  IMAD.MOV.U32 R6, RZ, RZ, R10 ;  /* 0x000000ffff067224 */ /* 0x000fe200078e000a */
[----:B------:R-:W-:Y:S01]  /*0690*/  MOV R7, R11 ;  /* 0x0000000b00077202 */ /* 0x000fe20000000f00 */
        /* <DEDUP_REMOVED lines=25> */
.L_x_24:
        /* <DEDUP_REMOVED lines=10> */
.L_x_22:
[----:B------:R-:W-:Y:S01]  /*08d0*/  LOP3.LUT R9, R7, 0x80000, RZ, 0xfc, !PT ;  /* 0x0008000007097812 */ /* 0x000fe200078efcff */
[----:B------:R-:W-:-:S07]  /*08e0*/  IMAD.MOV.U32 R8, RZ, RZ, R6 ;  /* 0x000000ffff087224 */ /* 0x000fce00078e0006 */
.L_x_23:
[----:B------:R-:W-:Y:S05]  /*08f0*/  BSYNC.RECONVERGENT B1 ;  /* 0x0000000000017941 */ /* 0x000fea0003800200 */
.L_x_21:
[----:B------:R-:W-:Y:S01]  /*0900*/  IMAD.MOV.U32 R5, RZ, RZ, 0x0 ;  /* 0x00000000ff057424 */ /* 0x000fe200078e00ff */
[----:B------:R-:W-:Y:S01]  /*0910*/  MOV R7, R9 ;  /* 0x0000000900077202 */ /* 0x000fe20000000f00 */
[----:B------:R-:W-:Y:S02]  /*0920*/  IMAD.MOV.U32 R6, RZ, RZ, R8 ;  /* 0x000000ffff067224 */ /* 0x000fe400078e0008 */
[----:B------:R-:W-:Y:S05]  /*0930*/  RET.REL.NODEC R4 `(_Z24golden_gelu_backward_f64PKdS0_Pdi) ;  /* 0xfffffff404b07950 */ /* 0x000fea0003c3ffff */
.L_x_25:
        /* <DEDUP_REMOVED lines=12> */
.L_x_45:


//--------------------- .text._Z15golden_gelu_f32PKfPfi --------------------------
	.section	.text._Z15golden_gelu_f32PKfPfi,"ax",@progbits
	.align	128
        .global         _Z15golden_gelu_f32PKfPfi
        .type           _Z15golden_gelu_f32PKfPfi,@function
        .size           _Z15golden_gelu_f32PKfPfi,(.L_x_46 - _Z15golden_gelu_f32PKfPfi)
        .other          _Z15golden_gelu_f32PKfPfi,@"STO_CUDA_ENTRY STV_DEFAULT"
_Z15golden_gelu_f32PKfPfi:
.text._Z15golden_gelu_f32PKfPfi:
        /* <DEDUP_REMOVED lines=12> */
[----:B------:R-:W-:Y:S01]  /*00c0*/  IMAD.MOV.U32 R7, RZ, RZ, 0x3bbb989d ;  /* 0x3bbb989dff077424 */ /* 0x000fe200078e00ff */
[----:B------:R-:W-:Y:S01]  /*00d0*/  BSSY.RECONVERGENT B0, `(.L_x_26) ;  /* 0x0000016000007945 */ /* 0x000fe20003800200 */
[----:B------:R-:W-:Y:S02]  /*00e0*/  IMAD.MOV.U32 R9, RZ, RZ, 0x437c0000 ;  /* 0x437c0000ff097424 */ /* 0x000fe400078e00ff */
        /* <DEDUP_REMOVED lines=14> */
[----:B------:R-:W-:Y:S05]  /*01d0*/  CALL.REL.NOINC `($__internal_3_$__cuda_sm20_rcp_rn_f32_slowpath) ;  /* 0x00000000002c7944 */ /* 0x000fea0003c00000 */
[----:B------:R-:W-:Y:S05]  /*01e0*/  BRA `(.L_x_28) ;  /* 0x0000000000107947 */ /* 0x000fea0003800000 */
.L_x_27:
[----:B------:R-:W0:Y:S02]  /*01f0*/  MUFU.RCP R5, R0 ;  /* 0x0000000000057308 */ /* 0x000e240000001000 */
[----:B0-----:R-:W-:-:S04]  /*0200*/  FFMA R2, R0, R5, -1 ;  /* 0xbf80000000027423 */ /* 0x001fc80000000005 */
[----:B------:R-:W-:-:S04]  /*0210*/  FADD.FTZ R2, -R2, -RZ ;  /* 0x800000ff02027221 */ /* 0x000fc80000010100 */
[----:B------:R-:W-:-:S07]  /*0220*/  FFMA R5, R5, R2, R5 ;  /* 0x0000000205057223 */ /* 0x000fce0000000005 */
.L_x_28:
[----:B------:R-:W-:Y:S05]  /*0230*/  BSYNC.RECONVERGENT B0 ;  /* 0x0000000000007941 */ /* 0x000fea0003800200 */
.L_x_26:
[----:B------:R-:W0:Y:S01]  /*0240*/  LDC.64 R6, c[0x0][0x388] ;  /* 0x0000e200ff067b82 */ /* 0x000e220000000a00 */
[----:B------:R-:W-:Y:S01]  /*0250*/  FMUL R5, R4, R5 ;  /* 0x0000000504057220 */ /* 0x000fe20000400000 */
[----:B0-----:R-:W-:-:S05]  /*0260*/  IMAD.WIDE R2, R3, 0x4, R6 ;  /* 0x0000000403027825 */ /* 0x001fca00078e0206 */
[----:B------:R-:W-:Y:S01]  /*0270*/  STG.E desc[UR4][R2.64], R5 ;  /* 0x0000000502007986 */ /* 0x000fe2000c101904 */
[----:B------:R-:W-:Y:S05]  /*0280*/  EXIT ;  /* 0x000000000000794d */ /* 0x000fea0003800000 */
        .weak           $__internal_3_$__cuda_sm20_rcp_rn_f32_slowpath
        .type           $__internal_3_$__cuda_sm20_rcp_rn_f32_slowpath,@function
        .size           $__internal_3_$__cuda_sm20_rcp_rn_f32_slowpath,(.L_x_46 - $__internal_3_$__cuda_sm20_rcp_rn_f32_slowpath)
$__internal_3_$__cuda_sm20_rcp_rn_f32_slowpath:
[----:B------:R-:W-:Y:S01]  /*0290*/  SHF.L.U32 R2, R0, 0x1, RZ ;  /* 0x0000000100027819 */ /* 0x000fe200000006ff */
[----:B------:R-:W-:Y:S03]  /*02a0*/  BSSY.RECONVERGENT B1, `(.L_x_29) ;  /* 0x0000030000017945 */ /* 0x000fe60003800200 */
[----:B------:R-:W-:-:S04]  /*02b0*/  SHF.R.U32.HI R2, RZ, 0x18, R2 ;  /* 0x00000018ff027819 */ /* 0x000fc80000011602 */
[----:B------:R-:W-:-:S13]  /*02c0*/  ISETP.NE.U32.AND P0, PT, R2, RZ, PT ;  /* 0x000000ff0200720c */ /* 0x000fda0003f05070 */
[----:B------:R-:W-:Y:S05]  /*02d0*/  @P0 BRA `(.L_x_30) ;  /* 0x0000000000280947 */ /* 0x000fea0003800000 */
[----:B------:R-:W-:-:S05]  /*02e0*/  IMAD.SHL.U32 R2, R0, 0x2, RZ ;  /* 0x0000000200027824 */ /* 0x000fca00078e00ff */
        /* <DEDUP_REMOVED lines=9> */
.L_x_30:
[----:B------:R-:W-:-:S04]  /*0380*/  IADD3 R5, PT, PT, R2, -0xfd, RZ ;  /* 0xffffff0302057810 */ /* 0x000fc80007ffe0ff */
[----:B------:R-:W-:-:S13]  /*0390*/  ISETP.GT.U32.AND P0, PT, R5, 0x1, PT ;  /* 0x000000010500780c */ /* 0x000fda0003f04070 */
[----:B------:R-:W-:Y:S05]  /*03a0*/  @P0 BRA `(.L_x_32) ;  /* 0x0000000000780947 */ /* 0x000fea0003800000 */
[----:B------:R-:W-:Y:S01]  /*03b0*/  LOP3.LUT R7, R0, 0x7fffff, RZ, 0xc0, !PT ;  /* 0x007fffff00077812 */ /* 0x000fe200078ec0ff */
[----:B------:R-:W-:-:S03]  /*03c0*/  IMAD.MOV.U32 R12, RZ, RZ, 0x3 ;  /* 0x00000003ff0c7424 */ /* 0x000fc600078e00ff */
[----:B------:R-:W-:Y:S02]  /*03d0*/  LOP3.LUT R7, R7, 0x3f800000, RZ, 0xfc, !PT ;  /* 0x3f80000007077812 */ /* 0x000fe400078efcff */
[----:B------:R-:W-:Y:S02]  /*03e0*/  SHF.L.U32 R11, R12, R5, RZ ;  /* 0x000000050c0b7219 */ /* 0x000fe400000006ff */
[----:B------:R-:W0:Y:S02]  /*03f0*/  MUFU.RCP R8, R7 ;  /* 0x0000000700087308 */ /* 0x000e240000001000 */
        /* <DEDUP_REMOVED lines=8> */
[----:B------:R-:W-:Y:S02]  /*0480*/  LOP3.LUT R10, R11, R8, RZ, 0xc0, !PT ;  /* 0x000000080b0a7212 */ /* 0x000fe400078ec0ff */
[----:B------:R-:W-:-:S02]  /*0490*/  IADD3 R9, PT, PT, -R9, RZ, RZ ;  /* 0x000000ff09097210 */ /* 0x000fc40007ffe1ff */
[-C--:B------:R-:W-:Y:S02]  /*04a0*/  SHF.R.U32.HI R10, RZ, R5.reuse, R10 ;  /* 0x00000005ff0a7219 */ /* 0x080fe4000001160a */
[----:B------:R-:W-:Y:S02]  /*04b0*/  LOP3.LUT P1, RZ, R9, R5, R8, 0xf8, !PT ;  /* 0x0000000509ff7212 */ /* 0x000fe4000782f808 */
[C---:B------:R-:W-:Y:S02]  /*04c0*/  LOP3.LUT P0, RZ, R10.reuse, 0x1, RZ, 0xc0, !PT ;  /* 0x000000010aff7812 */ /* 0x040fe4000780c0ff */
[----:B------:R-:W-:-:S04]  /*04d0*/  LOP3.LUT P2, RZ, R10, 0x2, RZ, 0xc0, !PT ;  /* 0x000000020aff7812 */ /* 0x000fc8000784c0ff */
[----:B------:R-:W-:Y:S02]  /*04e0*/  PLOP3.LUT P0, PT, P0, P1, P2, 0xe0, 0x0 ;  /* 0x000000000000781c */ /* 0x000fe40000703c20 */
[----:B------:R-:W-:Y:S02]  /*04f0*/  LOP3.LUT P1, RZ, R0, 0x7fffff, RZ, 0xc0, !PT ;  /* 0x007fffff00ff7812 */ /* 0x000fe4000782c0ff */
[----:B------:R-:W-:-:S05]  /*0500*/  SEL R5, RZ, 0x1, !P0 ;  /* 0x00000001ff057807 */ /* 0x000fca0004000000 */
[----:B------:R-:W-:-:S05]  /*0510*/  IMAD.MOV R5, RZ, RZ, -R5 ;  /* 0x000000ffff057224 */ /* 0x000fca00078e0a05 */
[----:B------:R-:W-:Y:S02]  /*0520*/  ISETP.GE.AND P0, PT, R5, RZ, PT ;  /* 0x000000ff0500720c */ /* 0x000fe40003f06270 */
[----:B------:R-:W-:-:S04]  /*0530*/  IADD3 R5, PT, PT, R2, -0xfc, RZ ;  /* 0xffffff0402057810 */ /* 0x000fc80007ffe0ff */
[----:B------:R-:W-:-:S07]  /*0540*/  SHF.R.U32.HI R5, RZ, R5, R8 ;  /* 0x00000005ff057219 */ /* 0x000fce0000011608 */
[----:B------:R-:W-:-:S05]  /*0550*/  @!P0 VIADD R5, R5, 0x1 ;  /* 0x0000000105058836 */ /* 0x000fca0000000000 */
[----:B------:R-:W-:-:S04]  /*0560*/  @!P1 SHF.L.U32 R5, R5, 0x1, RZ ;  /* 0x0000000105059819 */ /* 0x000fc800000006ff */
[----:B------:R-:W-:Y:S01]  /*0570*/  LOP3.LUT R5, R5, 0x80000000, R0, 0xf8, !PT ;  /* 0x8000000005057812 */ /* 0x000fe200078ef800 */
[----:B------:R-:W-:Y:S06]  /*0580*/  BRA `(.L_x_31) ;  /* 0x0000000000047947 */ /* 0x000fec0003800000 */
.L_x_32:
[----:B------:R0:W1:Y:S02]  /*0590*/  MUFU.RCP R5, R0 ;  /* 0x0000000000057308 */ /* 0x0000640000001000 */
.L_x_31:
[----:B------:R-:W-:Y:S05]  /*05a0*/  BSYNC.RECONVERGENT B1 ;  /* 0x0000000000017941 */ /* 0x000fea0003800200 */
.L_x_29:
[----:B------:R-:W-:-:S04]  /*05b0*/  IMAD.MOV.U32 R7, RZ, RZ, 0x0 ;  /* 0x00000000ff077424 */ /* 0x000fc800078e00ff */
[----:B01----:R-:W-:Y:S05]  /*05c0*/  RET.REL.NODEC R6 `(_Z15golden_gelu_f32PKfPfi) ;  /* 0xfffffff8068c7950 */ /* 0x003fea0003c3ffff */
.L_x_33:
        /* <DEDUP_REMOVED lines=11> */
.L_x_46:


//--------------------- .text._Z15golden_gelu_f64PKdPdi --------------------------
	.section	.text._Z15golden_gelu_f64PKdPdi,"ax",@progbits
	.align	128
        .global         _Z15golden_gelu_f64PKdPdi
        .type           _Z15golden_gelu_f64PKdPdi,@function
        .size           _Z15golden_gelu_f64PKdPdi,(.L_x_47 - _Z15golden_gelu_f64PKdPdi)
        .other          _Z15golden_gelu_f64PKdPdi,@"STO_CUDA_ENTRY STV_DEFAULT"
_Z15golden_gelu_f64PKdPdi:
.text._Z15golden_gelu_f64PKdPdi:
        /* <DEDUP_REMOVED lines=73> */
.L_x_35:
[----:B------:R-:W-:Y:S05]  /*0490*/  BSYNC.RECONVERGENT B0 ;  /* 0x0000000000007941 */ /* 0x000fea0003800200 */
.L_x_34:
        /* <DEDUP_REMOVED lines=14> */
[----:B------:R-:W-:Y:S05]  /*0580*/  CALL.REL.NOINC `($__internal_4_$__cuda_sm20_dblrcp_rn_slowpath_v3) ;  /* 0x0000000000187944 */ /* 0x000fea0003c00000 */
.L_x_37:
[----:B------:R-:W-:Y:S05]  /*0590*/  BSYNC.RECONVERGENT B0 ;  /* 0x0000000000007941 */ /* 0x000fea0003800200 */
.L_x_36:
[----:B------:R-:W0:Y:S01]  /*05a0*/  LDC.64 R4, c[0x0][0x388] ;  /* 0x0000e200ff047b82 */ /* 0x000e220000000a00 */
[----:B------:R-:W-:Y:S01]  /*05b0*/  DMUL R6, R2, R6 ;  /* 0x0000000602067228 */ /* 0x000fe20000000000 */
[----:B0-----:R-:W-:-:S06]  /*05c0*/  IMAD.WIDE R2, R0, 0x8, R4 ;  /* 0x0000000800027825 */ /* 0x001fcc00078e0204 */
[----:B------:R-:W-:Y:S01]  /*05d0*/  STG.E.64 desc[UR4][R2.64], R6 ;  /* 0x0000000602007986 */ /* 0x000fe2000c101b04 */
[----:B------:R-:W-:Y:S05]  /*05e0*/  EXIT ;  /* 0x000000000000794d */ /* 0x000fea0003800000 */
        .weak           $__internal_4_$__cuda_sm20_dblrcp_rn_slowpath_v3
        .type           $__internal_4_$__cuda_sm20_dblrcp_rn_slowpath_v3,@function
        .size           $__internal_4_$__cuda_sm20_dblrcp_rn_slowpath_v3,(.L_x_47 - $__internal_4_$__cuda_sm20_dblrcp_rn_slowpath_v3)
$__internal_4_$__cuda_sm20_dblrcp_rn_slowpath_v3:
        /* <DEDUP_REMOVED lines=27> */
.L_x_41:
        /* <DEDUP_REMOVED lines=10> */
.L_x_39:
[----:B------:R-:W-:Y:S01]  /*0840*/  LOP3.LUT R9, R7, 0x80000, RZ, 0xfc, !PT ;  /* 0x0008000007097812 */ /* 0x000fe200078efcff */
[----:B------:R-:W-:-:S07]  /*0850*/  IMAD.MOV.U32 R8, RZ, RZ, R6 ;  /* 0x000000ffff087224 */ /* 0x000fce00078e0006 */
.L_x_40:
[----:B------:R-:W-:Y:S05]  /*0860*/  BSYNC.RECONVERGENT B1 ;  /* 0x0000000000017941 */ /* 0x000fea0003800200 */
.L_x_38:
[----:B------:R-:W-:Y:S01]  /*0870*/  IMAD.MOV.U32 R5, RZ, RZ, 0x0 ;  /* 0x00000000ff057424 */ /* 0x000fe200078e00ff */
[----:B------:R-:W-:Y:S01]  /*0880*/  MOV R7, R9 ;  /* 0x0000000900077202 */ /* 0x000fe20000000f00 */
[----:B------:R-:W-:Y:S02]  /*0890*/  IMAD.MOV.U32 R6, RZ, RZ, R8 ;  /* 0x000000ffff067224 */ /* 0x000fe400078e0008 */
[----:B------:R-:W-:Y:S05]  /*08a0*/  RET.REL.NODEC R4 `(_Z15golden_gelu_f64PKdPdi) ;  /* 0xfffffff404d47950 */ /* 0x000fea0003c3ffff */
.L_x_42:
        /* <DEDUP_REMOVED lines=13> */
.L_x_47:


//--------------------- .nv.shared.reserved.0     --------------------------
	.section	.nv.shared.reserved.0,"aw",@nobits
	.weak		__nv_reservedSMEM_offset_0_alias
	.size		__nv_reservedSMEM_offset_0_alias, 0, 64
	.other		__nv_reservedSMEM_offset_0_alias,@"STO_CUDA_RESERVED_SHARED STV_DEFAULT"
__nv_reservedSMEM_offset_0_alias:
	.zero		0
	.zero		64


//--------------------- .nv.constant0._Z23batched_golden_gelu_f64PKdPdii --------------------------
	.section	.nv.constant0._Z23batched_golden_gelu_f64PKdPdii,"a",@progbits
	.sectionflags	@""
	.align	4
.nv.constant0._Z23batched_golden_gelu_f64PKdPdii:
	.zero		920


//--------------------- .nv.constant0._Z24golden_gelu_backward_f32PKfS0_Pfi --------------------------
	.section	.nv.constant0._Z24golden_gelu_backward_f32PKfS0_Pfi,"a",@progbits
	.sectionflags	@""
	.align	4
.nv.constant0._Z24golden_gelu_backward_f32PKfS0_Pfi:
	.zero		924


//--------------------- .nv.constant0._Z24golden_gelu_backward_f64PKdS0_Pdi --------------------------
	.section	.nv.constant0._Z24golden_gelu_backward_f64PKdS0_Pdi,"a",@progbits
	.sectionflags	@""
	.align	4
.nv.constant0._Z24golden_gelu_backward_f64PKdS0_Pdi:
	.zero		924


//--------------------- .nv.constant0._Z15golden_gelu_f32PKfPfi --------------------------
	.section	.nv.constant0._Z15golden_gelu_f32PKfPfi,"a",@progbits
	.sectionflags	@""
	.align	4
.nv.constant0._Z15golden_gelu_f32PKfPfi:
	.zero		916


//--------------------- .nv.constant0._Z15golden_gelu_f64PKdPdi --------------------------
	.section	.nv.constant0._Z15golden_gelu_f64PKdPdi,"a",@progbits
	.sectionflags	@""
	.align	4
.nv.constant0._Z15golden_gelu_f64PKdPdi:
	.zero		916


//--------------------- SYMBOLS --------------------------

	.type		.nv.reservedSmem.offset0,@object
	.size		.nv.reservedSmem.offset0,0x4
